def matmul_kernel(
    a_ptr,
    b_ptr,
    c_ptr,
    M,
    N,
    K,
    stride_am,
    stride_ak,
    stride_bk,
    stride_bn,
    stride_cm,
    stride_cn,
    BLOCK_M: tl.constexpr,
    BLOCK_N: tl.constexpr,
    BLOCK_K: tl.constexpr,
    GROUP_M: tl.constexpr,
):
    pid = tl.program_id(axis=0)
    num_pid_m = tl.cdiv(M, BLOCK_M)
    num_pid_n = tl.cdiv(N, BLOCK_N)
    num_pid_in_group = GROUP_M * num_pid_n
    group_id = pid // num_pid_in_group
    first_pid_m = group_id * GROUP_M
    group_size_m = min(num_pid_m - first_pid_m, GROUP_M)
    pid_m = first_pid_m + ((pid % num_pid_in_group) % group_size_m)
    pid_n = (pid % num_pid_in_group) // group_size_m

    offs_am = (pid_m * BLOCK_M + tl.arange(0, BLOCK_M)) % M
    offs_bn = (pid_n * BLOCK_N + tl.arange(0, BLOCK_N)) % N
    offs_k = tl.arange(0, BLOCK_K)
    a_ptrs = a_ptr + offs_am[:, None] * stride_am + offs_k[None, :] * stride_ak
    b_ptrs = b_ptr + offs_k[:, None] * stride_bk + offs_bn[None, :] * stride_bn

    acc = tl.zeros((BLOCK_M, BLOCK_N), dtype=tl.float32)
    for kk in range(0, tl.cdiv(K, BLOCK_K)):
        a = tl.load(a_ptrs, mask=offs_k[None, :] < K - kk * BLOCK_K, other=0.0)
        b = tl.load(b_ptrs, mask=offs_k[:, None] < K - kk * BLOCK_K, other=0.0)
        acc = tl.dot(a, b, acc)
        a_ptrs += BLOCK_K * stride_ak
        b_ptrs += BLOCK_K * stride_bk

    c = acc.to(c_ptr.dtype.element_ty)
    offs_cm = pid_m * BLOCK_M + tl.arange(0, BLOCK_M)
    offs_cn = pid_n * BLOCK_N + tl.arange(0, BLOCK_N)
    c_ptrs = c_ptr + offs_cm[:, None] * stride_cm + offs_cn[None, :] * stride_cn
    mask = (offs_cm[:, None] < M) & (offs_cn[None, :] < N)
    tl.store(c_ptrs, c, mask=mask)

# config = {"BLOCK_K": 32, "BLOCK_M": 64, "BLOCK_N": 512, "GROUP_M": 8, "arch": "sm_90", "dtype": "fp32", "num_ctas": 4, "num_stages": 3, "num_warps": 4}
# arch = sm_90


// ===== COMPILED SASS (sm_90a) =====

	.target	sm_90a

	.elftype	@"ET_EXEC"


//--------------------- .note.nv.tkinfo           --------------------------
	.section	.note.nv.tkinfo,"",@"SHT_NOTE"
	.sectionflags	@"SHF_NOTE_NV_TKINFO"
	.tkinfo
        /*0018*/ 	.word	0x00000002
        /*0030*/ 	.string	""
        /*0030*/ 	.string	"ptxas"
        /*0030*/ 	.string	"Cuda compilation tools, release 13.0, V13.0.88"
        /*0030*/ 	.string	"Build cuda_13.0.r13.0/compiler.36424714_0"
        /*0030*/ 	.string	"-v  -suppress-debug-info  -lineinfo  -arch sm_90a "



//--------------------- .note.nv.cuinfo           --------------------------
	.section	.note.nv.cuinfo,"",@"SHT_NOTE"
	.sectionflags	@"SHF_NOTE_NV_CUINFO"
        /*0018*/ 	.short	0x0002
        /*001a*/ 	.short	0x005a
        /*001c*/ 	.short	0x0082
	.zero		2


//--------------------- .nv.info                  --------------------------
	.section	.nv.info,"",@"SHT_CUDA_INFO"
	.align	4


	//----- nvinfo : EIATTR_REGCOUNT
	.align		4
        /*0000*/ 	.byte	0x04, 0x2f
        /*0002*/ 	.short	(.L_1 - .L_0)
	.align		4
.L_0:
        /*0004*/ 	.word	index@(matmul_kernel)
        /*0008*/ 	.word	0x000000d4


	//----- nvinfo : EIATTR_FRAME_SIZE
	.align		4
.L_1:
        /*000c*/ 	.byte	0x04, 0x11
        /*000e*/ 	.short	(.L_3 - .L_2)
	.align		4
.L_2:
        /*0010*/ 	.word	index@(matmul_kernel)
        /*0014*/ 	.word	0x00000000


	//----- nvinfo : EIATTR_MIN_STACK_SIZE
	.align		4
.L_3:
        /*0018*/ 	.byte	0x04, 0x12
        /*001a*/ 	.short	(.L_5 - .L_4)
	.align		4
.L_4:
        /*001c*/ 	.word	index@(matmul_kernel)
        /*0020*/ 	.word	0x00000000
.L_5:


//--------------------- .nv.compat                --------------------------
	.section	.nv.compat,"",@"SHT_CUDA_COMPAT_INFO"
	.align	4
        /*0000*/ 	.byte	0x02, 0x09, 0x01, 0x00, 0x02, 0x02, 0x04, 0x00, 0x02, 0x05, 0x05, 0x00, 0x03, 0x07, 0x01, 0x01
        /*0010*/ 	.byte	0x02, 0x03, 0x00, 0x00, 0x02, 0x06, 0x01, 0x00, 0x04, 0x0b, 0x08, 0x00, 0x00, 0x00, 0x00, 0x00
        /*0020*/ 	.byte	0x00, 0x00, 0x00, 0x00


//--------------------- .nv.info.matmul_kernel    --------------------------
	.section	.nv.info.matmul_kernel,"",@"SHT_CUDA_INFO"
	.sectionflags	@""
	.align	4


	//----- nvinfo : EIATTR_CUDA_API_VERSION
	.align		4
        /*0000*/ 	.byte	0x04, 0x37
        /*0002*/ 	.short	(.L_7 - .L_6)
.L_6:
        /*0004*/ 	.word	0x00000082


	//----- nvinfo : EIATTR_KPARAM_INFO
	.align		4
.L_7:
        /*0008*/ 	.byte	0x04, 0x17
        /*000a*/ 	.short	(.L_9 - .L_8)
.L_8:
        /*000c*/ 	.word	0x00000000
        /*0010*/ 	.short	0x000d
        /*0012*/ 	.short	0x0048
        /*0014*/ 	.byte	0x00, 0xf4, 0x21, 0x00


	//----- nvinfo : EIATTR_KPARAM_INFO
	.align		4
.L_9:
        /*0018*/ 	.byte	0x04, 0x17
        /*001a*/ 	.short	(.L_11 - .L_10)
.L_10:
        /*001c*/ 	.word	0x00000000
        /*0020*/ 	.short	0x000c
        /*0022*/ 	.short	0x0040
        /*0024*/ 	.byte	0x00, 0xf4, 0x21, 0x00


	//----- nvinfo : EIATTR_KPARAM_INFO
	.align		4
.L_11:
        /*0028*/ 	.byte	0x04, 0x17
        /*002a*/ 	.short	(.L_13 - .L_12)
.L_12:
        /*002c*/ 	.word	0x00000000
        /*0030*/ 	.short	0x000b
        /*0032*/ 	.short	0x0038
        /*0034*/ 	.byte	0x00, 0xf0, 0x11, 0x00


	//----- nvinfo : EIATTR_KPARAM_INFO
	.align		4
.L_13:
        /*0038*/ 	.byte	0x04, 0x17
        /*003a*/ 	.short	(.L_15 - .L_14)
.L_14:
        /*003c*/ 	.word	0x00000000
        /*0040*/ 	.short	0x000a
        /*0042*/ 	.short	0x0034
        /*0044*/ 	.byte	0x00, 0xf0, 0x11, 0x00


	//----- nvinfo : EIATTR_KPARAM_INFO
	.align		4
.L_15:
        /*0048*/ 	.byte	0x04, 0x17
        /*004a*/ 	.short	(.L_17 - .L_16)
.L_16:
        /*004c*/ 	.word	0x00000000
        /*0050*/ 	.short	0x0009
        /*0052*/ 	.short	0x0030
        /*0054*/ 	.byte	0x00, 0xf0, 0x11, 0x00


	//----- nvinfo : EIATTR_KPARAM_INFO
	.align		4
.L_17:
        /*0058*/ 	.byte	0x04, 0x17
        /*005a*/ 	.short	(.L_19 - .L_18)
.L_18:
        /*005c*/ 	.word	0x00000000
        /*0060*/ 	.short	0x0008
        /*0062*/ 	.short	0x002c
        /*0064*/ 	.byte	0x00, 0xf0, 0x11, 0x00


	//----- nvinfo : EIATTR_KPARAM_INFO
	.align		4
.L_19:
        /*0068*/ 	.byte	0x04, 0x17
        /*006a*/ 	.short	(.L_21 - .L_20)
.L_20:
        /*006c*/ 	.word	0x00000000
        /*0070*/ 	.short	0x0007
        /*0072*/ 	.short	0x0028
        /*0074*/ 	.byte	0x00, 0xf0, 0x11, 0x00


	//----- nvinfo : EIATTR_KPARAM_INFO
	.align		4
.L_21:
        /*0078*/ 	.byte	0x04, 0x17
        /*007a*/ 	.short	(.L_23 - .L_22)
.L_22:
        /*007c*/ 	.word	0x00000000
        /*0080*/ 	.short	0x0006
        /*0082*/ 	.short	0x0024
        /*0084*/ 	.byte	0x00, 0xf0, 0x11, 0x00


	//----- nvinfo : EIATTR_KPARAM_INFO
	.align		4
.L_23:
        /*0088*/ 	.byte	0x04, 0x17
        /*008a*/ 	.short	(.L_25 - .L_24)
.L_24:
        /*008c*/ 	.word	0x00000000
        /*0090*/ 	.short	0x0005
        /*0092*/ 	.short	0x0020
        /*0094*/ 	.byte	0x00, 0xf0, 0x11, 0x00


	//----- nvinfo : EIATTR_KPARAM_INFO
	.align		4
.L_25:
        /*0098*/ 	.byte	0x04, 0x17
        /*009a*/ 	.short	(.L_27 - .L_26)
.L_26:
        /*009c*/ 	.word	0x00000000
        /*00a0*/ 	.short	0x0004
        /*00a2*/ 	.short	0x001c
        /*00a4*/ 	.byte	0x00, 0xf0, 0x11, 0x00


	//----- nvinfo : EIATTR_KPARAM_INFO
	.align		4
.L_27:
        /*00a8*/ 	.byte	0x04, 0x17
        /*00aa*/ 	.short	(.L_29 - .L_28)
.L_28:
        /*00ac*/ 	.word	0x00000000
        /*00b0*/ 	.short	0x0003
        /*00b2*/ 	.short	0x0018
        /*00b4*/ 	.byte	0x00, 0xf0, 0x11, 0x00


	//----- nvinfo : EIATTR_KPARAM_INFO
	.align		4
.L_29:
        /*00b8*/ 	.byte	0x04, 0x17
        /*00ba*/ 	.short	(.L_31 - .L_30)
.L_30:
        /*00bc*/ 	.word	0x00000000
        /*00c0*/ 	.short	0x0002
        /*00c2*/ 	.short	0x0010
        /*00c4*/ 	.byte	0x00, 0xf4, 0x21, 0x00


	//----- nvinfo : EIATTR_KPARAM_INFO
	.align		4
.L_31:
        /*00c8*/ 	.byte	0x04, 0x17
        /*00ca*/ 	.short	(.L_33 - .L_32)
.L_32:
        /*00cc*/ 	.word	0x00000000
        /*00d0*/ 	.short	0x0001
        /*00d2*/ 	.short	0x0008
        /*00d4*/ 	.byte	0x00, 0xf4, 0x21, 0x00


	//----- nvinfo : EIATTR_KPARAM_INFO
	.align		4
.L_33:
        /*00d8*/ 	.byte	0x04, 0x17
        /*00da*/ 	.short	(.L_35 - .L_34)
.L_34:
        /*00dc*/ 	.word	0x00000000
        /*00e0*/ 	.short	0x0000
        /*00e2*/ 	.short	0x0000
        /*00e4*/ 	.byte	0x00, 0xf4, 0x21, 0x00


	//----- nvinfo : EIATTR_EXPLICIT_CLUSTER
	.align		4
.L_35:
        /*00e8*/ 	.byte	0x01, 0x3e
	.zero		2


	//----- nvinfo : EIATTR_CTA_PER_CLUSTER
	.align		4
        /*00ec*/ 	.byte	0x04, 0x3d
        /*00ee*/ 	.short	(.L_37 - .L_36)
.L_36:
        /*00f0*/ 	.word	0x00000004
        /*00f4*/ 	.word	0x00000001
        /*00f8*/ 	.word	0x00000001


	//----- nvinfo : EIATTR_SPARSE_MMA_MASK
	.align		4
.L_37:
        /*00fc*/ 	.byte	0x03, 0x50
        /*00fe*/ 	.short	0x0000


	//----- nvinfo : EIATTR_MAXREG_COUNT
	.align		4
        /*0100*/ 	.byte	0x03, 0x1b
        /*0102*/ 	.short	0x00ff


	//----- nvinfo : EIATTR_NUM_BARRIERS
	.align		4
        /*0104*/ 	.byte	0x02, 0x4c
        /*0106*/ 	.byte	0x01
	.zero		1


	//----- nvinfo : EIATTR_MERCURY_ISA_VERSION
	.align		4
        /*0108*/ 	.byte	0x03, 0x5f
        /*010a*/ 	.short	0x0101


	//----- nvinfo : EIATTR_EXIT_INSTR_OFFSETS
	.align		4
        /*010c*/ 	.byte	0x04, 0x1c
        /*010e*/ 	.short	(.L_39 - .L_38)


	//   ....[0]....
.L_38:
        /*0110*/ 	.word	0x00008920


	//   ....[1]....
        /*0114*/ 	.word	0x00008940


	//----- nvinfo : EIATTR_REQNTID
	.align		4
.L_39:
        /*0118*/ 	.byte	0x04, 0x10
        /*011a*/ 	.short	(.L_41 - .L_40)
.L_40:
        /*011c*/ 	.word	0x00000080
        /*0120*/ 	.word	0x00000001
        /*0124*/ 	.word	0x00000001


	//----- nvinfo : EIATTR_CBANK_PARAM_SIZE
	.align		4
.L_41:
        /*0128*/ 	.byte	0x03, 0x19
        /*012a*/ 	.short	0x0050


	//----- nvinfo : EIATTR_PARAM_CBANK
	.align		4
        /*012c*/ 	.byte	0x04, 0x0a
        /*012e*/ 	.short	(.L_43 - .L_42)
	.align		4
.L_42:
        /*0130*/ 	.word	index@(.nv.constant0.matmul_kernel)
        /*0134*/ 	.short	0x0210
        /*0136*/ 	.short	0x0050


	//----- nvinfo : EIATTR_SW_WAR
	.align		4
.L_43:
        /*0138*/ 	.byte	0x04, 0x36
        /*013a*/ 	.short	(.L_45 - .L_44)
.L_44:
        /*013c*/ 	.word	0x00000008
.L_45:


//--------------------- .nv.callgraph             --------------------------
	.section	.nv.callgraph,"",@"SHT_CUDA_CALLGRAPH"
	.align	4
	.sectionentsize	8
	.align		4
        /*0000*/ 	.word	0x00000000
	.align		4
        /*0004*/ 	.word	0xffffffff
	.align		4
        /*0008*/ 	.word	0x00000000
	.align		4
        /*000c*/ 	.word	0xfffffffe
	.align		4
        /*0010*/ 	.word	0x00000000
	.align		4
        /*0014*/ 	.word	0xfffffffd
	.align		4
        /*0018*/ 	.word	0x00000000
	.align		4
        /*001c*/ 	.word	0xfffffffc


//--------------------- .text.matmul_kernel       --------------------------
	.section	.text.matmul_kernel,"ax",@progbits
	.align	128
        .global         matmul_kernel
        .type           matmul_kernel,@function
        .size           matmul_kernel,(.L_x_3 - matmul_kernel)
        .other          matmul_kernel,@"STO_CUDA_ENTRY STV_DEFAULT"
matmul_kernel:
.text.matmul_kernel:
[----:B------:R-:W-:Y:S01]  /*0000*/  LDC R1, c[0x0][0x28] ;  /* 0x00000a00ff017b82 */ /* 0x000fe20000000800 */
[----:B------:R-:W-:Y:S01]  /*0010*/  ULDC.64 UR32, c[0x0][0x228] ;  /* 0x00008a0000207ab9 */ /* 0x000fe20000000a00 */
[----:B------:R-:W-:Y:S01]  /*0020*/  ULDC.64 UR20, c[0x0][0x230] ;  /* 0x00008c0000147ab9 */ /* 0x000fe20000000a00 */
[----:B------:R-:W-:Y:S02]  /*0030*/  UIADD3 UR4, UR33, 0x1ff, URZ ;  /* 0x000001ff21047890 */ /* 0x000fe4000fffe03f */
[----:B------:R-:W-:Y:S01]  /*0040*/  IABS R40, UR33 ;  /* 0x0000002100287c13 */ /* 0x000fe20008000000 */
[----:B------:R-:W-:Y:S02]  /*0050*/  UIADD3 UR22, UR20, 0x1f, URZ ;  /* 0x0000001f14167890 */ /* 0x000fe4000fffe03f */
[----:B------:R-:W1:Y:S01]  /*0060*/  LDC.64 R146, c[0x0][0x238] ;  /* 0x00008e00ff927b82 */ /* 0x000e620000000a00 */
[----:B------:R-:W-:Y:S01]  /*0070*/  USHF.R.S32.HI UR5, URZ, 0x1f, UR4 ;  /* 0x0000001f3f057899 */ /* 0x000fe20008011404 */
[----:B------:R-:W2:Y:S01]  /*0080*/  I2F.RP R8, R40 ;  /* 0x0000002800087306 */ /* 0x000ea20000209400 */
[----:B------:R-:W-:Y:S01]  /*0090*/  UMOV UR50, 0x400 ;  /* 0x0000040000327882 */ /* 0x000fe20000000000 */
[----:B------:R-:W-:Y:S01]  /*00a0*/  ULDC.64 UR58, c[0x0][0x208] ;  /* 0x00008200003a7ab9 */ /* 0x000fe20000000a00 */
[----:B------:R-:W-:-:S03]  /*00b0*/  ULEA.HI UR5, UR5, UR4, URZ, 0x9 ;  /* 0x0000000405057291 */ /* 0x000fc6000f8f483f */
[----:B------:R-:W3:Y:S01]  /*00c0*/  S2UR UR4, SR_CTAID.X ;  /* 0x00000000000479c3 */ /* 0x000ee20000002500 */
[----:B------:R-:W-:-:S04]  /*00d0*/  USHF.R.S32.HI UR5, URZ, 0x9, UR5 ;  /* 0x000000093f057899 */ /* 0x000fc80008011405 */
[----:B------:R-:W-:Y:S01]  /*00e0*/  USHF.L.U32 UR6, UR5, 0x3, URZ ;  /* 0x0000000305067899 */ /* 0x000fe2000800063f */
[----:B--2---:R-:W-:Y:S05]  /*00f0*/  MUFU.RCP R8, R8 ;  /* 0x0000000800087308 */ /* 0x004fea0000001000 */
[----:B------:R-:W-:-:S05]  /*0100*/  IMAD.U32 R4, RZ, RZ, UR6 ;  /* 0x00000006ff047e24 */ /* 0x000fca000f8e00ff */
[-C--:B------:R-:W-:Y:S02]  /*0110*/  IABS R0, R4.reuse ;  /* 0x0000000400007213 */ /* 0x080fe40000000000 */
[----:B------:R-:W-:Y:S02]  /*0120*/  IABS R4, R4 ;  /* 0x0000000400047213 */ /* 0x000fe40000000000 */
[----:B------:R-:W-:Y:S02]  /*0130*/  R2UR UR10, R0 ;  /* 0x00000000000a72ca */ /* 0x000fe400000e0000 */
[----:B---3--:R-:W-:Y:S01]  /*0140*/  I2FP.F32.U32 R2, UR4 ;  /* 0x0000000400027c45 */ /* 0x008fe20008201000 */
[----:B------:R-:W-:-:S04]  /*0150*/  ULDC UR4, c[0x0][0x150] ;  /* 0x0000540000047ab9 */ /* 0x000fc80000000800 */
[----:B------:R-:W-:Y:S01]  /*0160*/  FMUL R3, R2, UR4 ;  /* 0x0000000402037c20 */ /* 0x000fe20008400000 */
[----:B------:R-:W-:-:S05]  /*0170*/  UMOV UR4, URZ ;  /* 0x0000003f00047c82 */ /* 0x000fca0008000000 */
[----:B------:R-:W2:Y:S08]  /*0180*/  I2F.RP R0, UR10 ;  /* 0x0000000a00007d06 */ /* 0x000eb00008209400 */
[----:B------:R-:W3:Y:S08]  /*0190*/  F2I.U32.TRUNC.NTZ R3, R3 ;  /* 0x0000000300037305 */ /* 0x000ef0000020f000 */
[----:B--2---:R-:W2:Y:S01]  /*01a0*/  MUFU.RCP R0, R0 ;  /* 0x0000000000007308 */ /* 0x004ea20000001000 */
[----:B---3--:R-:W-:Y:S01]  /*01b0*/  R2UR UR8, R3 ;  /* 0x00000000030872ca */ /* 0x008fe200000e0000 */
[----:B--2---:R-:W-:-:S12]  /*01c0*/  VIADD R2, R0, 0xffffffe ;  /* 0x0ffffffe00027836 */ /* 0x004fd80000000000 */
[----:B------:R-:W-:Y:S01]  /*01d0*/  IMAD.U32 R5, RZ, RZ, UR8 ;  /* 0x00000008ff057e24 */ /* 0x000fe2000f8e00ff */
[----:B------:R-:W2:Y:S04]  /*01e0*/  F2I.FTZ.U32.TRUNC.NTZ R2, R2 ;  /* 0x0000000200027305 */ /* 0x000ea8000021f000 */
[----:B------:R-:W-:-:S04]  /*01f0*/  IABS R0, R5 ;  /* 0x0000000500007213 */ /* 0x000fc80000000000 */
[----:B------:R-:W-:Y:S01]  /*0200*/  R2UR UR9, R0 ;  /* 0x00000000000972ca */ /* 0x000fe200000e0000 */
[----:B------:R-:W-:Y:S01]  /*0210*/  IMAD.MOV R0, RZ, RZ, -R4 ;  /* 0x000000ffff007224 */ /* 0x000fe200078e0a04 */
[----:B--2---:R-:W-:-:S13]  /*0220*/  R2UR UR5, R2 ;  /* 0x00000000020572ca */ /* 0x004fda00000e0000 */
[----:B------:R-:W-:-:S04]  /*0230*/  UIADD3 UR7, URZ, -UR5, URZ ;  /* 0x800000053f077290 */ /* 0x000fc8000fffe03f */
[----:B------:R-:W-:-:S04]  /*0240*/  UIMAD UR7, UR7, UR10, URZ ;  /* 0x0000000a070772a4 */ /* 0x000fc8000f8e023f */
[----:B------:R-:W-:-:S03]  /*0250*/  UIMAD.WIDE.U32 UR4, UR5, UR7, UR4 ;  /* 0x00000007050472a5 */ /* 0x000fc6000f8e0004 */
[----:B------:R-:W-:Y:S01]  /*0260*/  R2UR UR7, R0 ;  /* 0x00000000000772ca */ /* 0x000fe200000e0000 */
[----:B------:R-:W-:-:S12]  /*0270*/  UIMAD.WIDE.U32 UR4, UR5, UR9, URZ ;  /* 0x00000009050472a5 */ /* 0x000fd8000f8e003f */
[----:B------:R-:W-:-:S04]  /*0280*/  UIMAD UR4, UR5, UR7, UR9 ;  /* 0x00000007050472a4 */ /* 0x000fc8000f8e0209 */
[----:B------:R-:W-:-:S11]  /*0290*/  UISETP.GT.U32.AND UP1, UPT, UR10, UR4, UPT ;  /* 0x000000040a00728c */ /* 0x000fd6000bf24070 */
[----:B------:R-:W-:Y:S02]  /*02a0*/  @!UP1 UIADD3 UR4, UR4, -UR10, URZ ;  /* 0x8000000a04049290 */ /* 0x000fe4000fffe03f */
[----:B------:R-:W-:Y:S02]  /*02b0*/  @!UP1 UIADD3 UR5, UR5, 0x1, URZ ;  /* 0x0000000105059890 */ /* 0x000fe4000fffe03f */
[----:B------:R-:W-:Y:S02]  /*02c0*/  UISETP.GE.U32.AND UP0, UPT, UR4, UR10, UPT ;  /* 0x0000000a0400728c */ /* 0x000fe4000bf06070 */
[----:B------:R-:W-:-:S04]  /*02d0*/  ULOP3.LUT UR4, UR8, UR6, URZ, 0x3c, !UPT ;  /* 0x0000000608047292 */ /* 0x000fc8000f8e3c3f */
[----:B------:R-:W-:Y:S02]  /*02e0*/  UISETP.GE.AND UP1, UPT, UR4, URZ, UPT ;  /* 0x0000003f0400728c */ /* 0x000fe4000bf26270 */
[----:B------:R-:W-:-:S03]  /*02f0*/  UIADD3 UR4, UR32, 0x3f, URZ ;  /* 0x0000003f20047890 */ /* 0x000fc6000fffe03f */
[----:B------:R-:W-:Y:S02]  /*0300*/  @UP0 UIADD3 UR5, UR5, 0x1, URZ ;  /* 0x0000000105050890 */ /* 0x000fe4000fffe03f */
[----:B------:R-:W-:-:S05]  /*0310*/  UISETP.NE.AND UP0, UPT, UR6, URZ, UPT ;  /* 0x0000003f0600728c */ /* 0x000fca000bf05270 */
[----:B------:R-:W-:Y:S01]  /*0320*/  UMOV UR7, UR5 ;  /* 0x0000000500077c82 */ /* 0x000fe20008000000 */
[----:B------:R-:W-:Y:S02]  /*0330*/  USHF.R.S32.HI UR5, URZ, 0x1f, UR4 ;  /* 0x0000001f3f057899 */ /* 0x000fe40008011404 */
[----:B------:R-:W-:Y:S02]  /*0340*/  @!UP1 UIADD3 UR7, -UR7, URZ, URZ ;  /* 0x0000003f07079290 */ /* 0x000fe4000fffe13f */
[----:B------:R-:W-:Y:S02]  /*0350*/  ULEA.HI UR5, UR5, UR4, URZ, 0x6 ;  /* 0x0000000405057291 */ /* 0x000fe4000f8f303f */
[----:B------:R-:W-:Y:S02]  /*0360*/  @!UP0 ULOP3.LUT UR7, URZ, UR6, URZ, 0x33, !UPT ;  /* 0x000000063f078292 */ /* 0x000fe4000f8e333f */
[----:B------:R-:W-:Y:S02]  /*0370*/  UISETP.GT.AND UP1, UPT, UR22, 0x3f, UPT ;  /* 0x0000003f1600788c */ /* 0x000fe4000bf24270 */
[----:B------:R-:W-:-:S02]  /*0380*/  USHF.L.U32 UR9, UR7, 0x3, URZ ;  /* 0x0000000307097899 */ /* 0x000fc4000800063f */
[----:B------:R-:W-:Y:S02]  /*0390*/  UIADD3 UR7, -UR7, URZ, URZ ;  /* 0x0000003f07077290 */ /* 0x000fe4000fffe13f */
[----:B------:R-:W-:Y:S02]  /*03a0*/  ULEA.HI.SX32 UR5, UR5, -UR9, 0x1a ;  /* 0x8000000905057291 */ /* 0x000fe4000f8fd23f */
[----:B------:R-:W-:Y:S02]  /*03b0*/  UIMAD UR11, UR6, UR7, UR8 ;  /* 0x00000007060b72a4 */ /* 0x000fe4000f8e0208 */
[----:B------:R-:W-:-:S04]  /*03c0*/  UISETP.LT.AND UP0, UPT, UR5, 0x8, UPT ;  /* 0x000000080500788c */ /* 0x000fc8000bf01270 */
[----:B------:R-:W-:Y:S01]  /*03d0*/  USEL UR10, UR5, 0x8, UP0 ;  /* 0x00000008050a7887 */ /* 0x000fe20008000000 */
[----:B------:R-:W-:Y:S02]  /*03e0*/  IMAD.U32 R5, RZ, RZ, UR11 ;  /* 0x0000000bff057e24 */ /* 0x000fe4000f8e00ff */
[----:B------:R-:W2:Y:S01]  /*03f0*/  S2UR UR5, SR_CgaCtaId ;  /* 0x00000000000579c3 */ /* 0x000ea20000008800 */
[----:B------:R-:W-:Y:S02]  /*0400*/  ULOP3.LUT UR4, UR11, UR10, URZ, 0x3c, !UPT ;  /* 0x0000000a0b047292 */ /* 0x000fe4000f8e3c3f */
[----:B------:R-:W-:Y:S01]  /*0410*/  IMAD.U32 R4, RZ, RZ, UR10 ;  /* 0x0000000aff047e24 */ /* 0x000fe2000f8e00ff */
[----:B------:R-:W-:Y:S01]  /*0420*/  IABS R9, R5 ;  /* 0x0000000500097213 */ /* 0x000fe20000000000 */
[----:B------:R-:W-:Y:S02]  /*0430*/  UISETP.NE.AND UP0, UPT, UR10, URZ, UPT ;  /* 0x0000003f0a00728c */ /* 0x000fe4000bf05270 */
[----:B------:R-:W-:-:S02]  /*0440*/  ISETP.LE.AND P2, PT, RZ, UR4, PT ;  /* 0x00000004ff007c0c */ /* 0x000fc4000bf43270 */
[-C--:B------:R-:W-:Y:S02]  /*0450*/  IABS R7, R4.reuse ;  /* 0x0000000400077213 */ /* 0x080fe40000000000 */
[----:B------:R-:W-:Y:S02]  /*0460*/  IABS R4, R4 ;  /* 0x0000000400047213 */ /* 0x000fe40000000000 */
[----:B------:R-:W3:Y:S03]  /*0470*/  I2F.RP R0, R7 ;  /* 0x0000000700007306 */ /* 0x000ee60000209400 */
[----:B------:R-:W-:Y:S01]  /*0480*/  IMAD.MOV R4, RZ, RZ, -R4 ;  /* 0x000000ffff047224 */ /* 0x000fe200078e0a04 */
[----:B--2---:R-:W-:-:S04]  /*0490*/  ULEA UR50, UR5, UR50, 0x18 ;  /* 0x0000003205327291 */ /* 0x004fc8000f8ec03f */
[----:B---3--:R-:W2:Y:S02]  /*04a0*/  MUFU.RCP R0, R0 ;  /* 0x0000000000007308 */ /* 0x008ea40000001000 */
[----:B--2---:R-:W-:-:S06]  /*04b0*/  VIADD R2, R0, 0xffffffe ;  /* 0x0ffffffe00027836 */ /* 0x004fcc0000000000 */
[----:B------:R2:W3:Y:S02]  /*04c0*/  F2I.FTZ.U32.TRUNC.NTZ R3, R2 ;  /* 0x0000000200037305 */ /* 0x0004e4000021f000 */
[----:B--2---:R-:W-:Y:S02]  /*04d0*/  IMAD.MOV.U32 R2, RZ, RZ, RZ ;  /* 0x000000ffff027224 */ /* 0x004fe400078e00ff */
[----:B---3--:R-:W-:-:S04]  /*04e0*/  IMAD.MOV R6, RZ, RZ, -R3 ;  /* 0x000000ffff067224 */ /* 0x008fc800078e0a03 */
[----:B------:R-:W-:Y:S02]  /*04f0*/  IMAD R5, R6, R7, RZ ;  /* 0x0000000706057224 */ /* 0x000fe400078e02ff */
[----:B------:R-:W-:Y:S02]  /*0500*/  VIADD R6, R8, 0xffffffe ;  /* 0x0ffffffe08067836 */ /* 0x000fe40000000000 */
[----:B------:R-:W-:Y:S01]  /*0510*/  IMAD.HI.U32 R2, R3, R5, R2 ;  /* 0x0000000503027227 */ /* 0x000fe200078e0002 */
[----:B------:R-:W-:-:S04]  /*0520*/  IABS R3, UR32 ;  /* 0x0000002000037c13 */ /* 0x000fc80008000000 */
[----:B------:R-:W2:Y:S01]  /*0530*/  I2F.RP R5, R3 ;  /* 0x0000000300057306 */ /* 0x000ea20000209400 */
[----:B------:R-:W-:Y:S02]  /*0540*/  IMAD.HI.U32 R0, R2, R9, RZ ;  /* 0x0000000902007227 */ /* 0x000fe400078e00ff */
[----:B------:R-:W3:Y:S02]  /*0550*/  S2R R2, SR_TID.X ;  /* 0x0000000000027919 */ /* 0x000ee40000002100 */
[----:B------:R-:W-:-:S05]  /*0560*/  IMAD R4, R0, R4, R9 ;  /* 0x0000000400047224 */ /* 0x000fca00078e0209 */
[----:B------:R-:W-:Y:S01]  /*0570*/  ISETP.GT.U32.AND P1, PT, R7, R4, PT ;  /* 0x000000040700720c */ /* 0x000fe20003f24070 */
[----:B--2---:R-:W2:-:S12]  /*0580*/  MUFU.RCP R5, R5 ;  /* 0x0000000500057308 */ /* 0x004e980000001000 */
[----:B------:R-:W-:Y:S02]  /*0590*/  @!P1 IMAD.IADD R4, R4, 0x1, -R7 ;  /* 0x0000000104049824 */ /* 0x000fe400078e0a07 */
[----:B------:R-:W-:-:S03]  /*05a0*/  @!P1 VIADD R0, R0, 0x1 ;  /* 0x0000000100009836 */ /* 0x000fc60000000000 */
[----:B------:R-:W-:Y:S02]  /*05b0*/  ISETP.GE.U32.AND P0, PT, R4, R7, PT ;  /* 0x000000070400720c */ /* 0x000fe40003f06070 */
[----:B------:R4:W5:Y:S01]  /*05c0*/  F2I.FTZ.U32.TRUNC.NTZ R7, R6 ;  /* 0x0000000600077305 */ /* 0x000962000021f000 */
[----:B--2---:R-:W-:Y:S01]  /*05d0*/  VIADD R4, R5, 0xffffffe ;  /* 0x0ffffffe05047836 */ /* 0x004fe20000000000 */
[----:B---3--:R-:W-:Y:S02]  /*05e0*/  SHF.R.U32.HI R8, RZ, 0x5, R2 ;  /* 0x00000005ff087819 */ /* 0x008fe40000011602 */
[----:B------:R-:W-:-:S04]  /*05f0*/  LOP3.LUT R142, R2, 0x3f, RZ, 0xc0, !PT ;  /* 0x0000003f028e7812 */ /* 0x000fc800078ec0ff */
[----:B------:R2:W3:Y:S01]  /*0600*/  F2I.FTZ.U32.TRUNC.NTZ R5, R4 ;  /* 0x0000000400057305 */ /* 0x0004e2000021f000 */
[----:B------:R-:W-:Y:S01]  /*0610*/  R2UR UR4, R8 ;  /* 0x00000000080472ca */ /* 0x000fe200000e0000 */
[----:B----4-:R-:W-:Y:S01]  /*0620*/  IMAD.MOV.U32 R6, RZ, RZ, RZ ;  /* 0x000000ffff067224 */ /* 0x010fe200078e00ff */
[----:B------:R-:W-:Y:S01]  /*0630*/  LEA.HI R189, R2, 0xe, RZ, 0x1a ;  /* 0x0000000e02bd7811 */ /* 0x000fe200078fd0ff */
[----:B------:R-:W-:Y:S01]  /*0640*/  @P0 VIADD R0, R0, 0x1 ;  /* 0x0000000100000836 */ /* 0x000fe20000000000 */
[----:B------:R-:W-:Y:S01]  /*0650*/  SHF.R.U32.HI R187, RZ, 0x6, R2 ;  /* 0x00000006ffbb7819 */ /* 0x000fe20000011602 */
[----:B-----5:R-:W-:Y:S01]  /*0660*/  IMAD.MOV R9, RZ, RZ, -R7 ;  /* 0x000000ffff097224 */ /* 0x020fe200078e0a07 */
[C---:B------:R-:W-:Y:S01]  /*0670*/  LEA.HI R131, R2.reuse, 0x1e, RZ, 0x1a ;  /* 0x0000001e02837811 */ /* 0x040fe200078fd0ff */
[----:B------:R-:W-:Y:S01]  /*0680*/  @!P2 IMAD.MOV R0, RZ, RZ, -R0 ;  /* 0x000000ffff00a224 */ /* 0x000fe200078e0a00 */
[----:B------:R-:W-:Y:S01]  /*0690*/  SGXT.U32 R187, R187, 0x1 ;  /* 0x00000001bbbb781a */ /* 0x000fe20000000000 */
[----:B------:R-:W-:Y:S01]  /*06a0*/  IMAD R9, R9, R40, RZ ;  /* 0x0000002809097224 */ /* 0x000fe200078e02ff */
[----:B------:R-:W-:Y:S01]  /*06b0*/  LOP3.LUT R130, R2, 0x1f, RZ, 0xc0, !PT ;  /* 0x0000001f02827812 */ /* 0x000fe200078ec0ff */
[----:B--2---:R-:W-:Y:S01]  /*06c0*/  IMAD.MOV.U32 R4, RZ, RZ, RZ ;  /* 0x000000ffff047224 */ /* 0x004fe200078e00ff */
[----:B------:R-:W-:Y:S01]  /*06d0*/  R2UR UR8, R0 ;  /* 0x00000000000872ca */ /* 0x000fe200000e0000 */
[----:B------:R-:W-:Y:S01]  /*06e0*/  ULEA UR6, UR5, UR4, 0x7 ;  /* 0x0000000405067291 */ /* 0x000fe2000f8e383f */
[----:B---3--:R-:W-:Y:S01]  /*06f0*/  IMAD.MOV R0, RZ, RZ, -R5 ;  /* 0x000000ffff007224 */ /* 0x008fe200078e0a05 */
[----:B------:R-:W-:Y:S01]  /*0700*/  LOP3.LUT R138, R187, 0x2, RZ, 0xfc, !PT ;  /* 0x00000002bb8a7812 */ /* 0x000fe200078efcff */
[----:B------:R-:W-:Y:S01]  /*0710*/  IMAD.HI.U32 R6, R7, R9, R6 ;  /* 0x0000000907067227 */ /* 0x000fe200078e0006 */
[----:B------:R-:W-:-:S02]  /*0720*/  LOP3.LUT R134, R187, 0x6, RZ, 0xfc, !PT ;  /* 0x00000006bb867812 */ /* 0x000fc400078efcff */
[C---:B------:R-:W-:Y:S01]  /*0730*/  LOP3.LUT R136, R187.reuse, 0x4, RZ, 0xfc, !PT ;  /* 0x00000004bb887812 */ /* 0x040fe200078efcff */
[----:B------:R-:W-:Y:S01]  /*0740*/  IMAD R7, R0, R3, RZ ;  /* 0x0000000300077224 */ /* 0x000fe200078e02ff */
[----:B------:R-:W-:Y:S01]  /*0750*/  @!UP0 ULOP3.LUT UR8, URZ, UR10, URZ, 0x33, !UPT ;  /* 0x0000000a3f088292 */ /* 0x000fe2000f8e333f */
[-C--:B-1----:R-:W-:Y:S01]  /*0760*/  IMAD R185, R187, R146.reuse, RZ ;  /* 0x00000092bbb97224 */ /* 0x082fe200078e02ff */
[----:B------:R-:W-:Y:S01]  /*0770*/  UISETP.GT.AND UP0, UPT, UR22, 0x1f, UPT ;  /* 0x0000001f1600788c */ /* 0x000fe2000bf04270 */
[----:B------:R-:W-:Y:S01]  /*0780*/  IMAD.HI.U32 R4, R5, R7, R4 ;  /* 0x0000000705047227 */ /* 0x000fe200078e0004 */
[----:B------:R-:W-:Y:S02]  /*0790*/  USHF.L.U32 UR4, UR8, 0x9, URZ ;  /* 0x0000000908047899 */ /* 0x000fe4000800063f */
[----:B------:R-:W-:Y:S01]  /*07a0*/  UIADD3 UR8, -UR8, URZ, URZ ;  /* 0x0000003f08087290 */ /* 0x000fe2000fffe13f */
[----:B------:R-:W-:Y:S01]  /*07b0*/  IMAD R183, R146, 0x2, R185 ;  /* 0x0000000292b77824 */ /* 0x000fe200078e02b9 */
[----:B------:R-:W-:Y:S01]  /*07c0*/  ULOP3.LUT UR7, UR4, 0x183, UR6, 0xf8, !UPT ;  /* 0x0000018304077892 */ /* 0x000fe2000f8ef806 */
[----:B------:R-:W-:Y:S01]  /*07d0*/  IMAD R126, R130, R147, RZ ;  /* 0x00000093827e7224 */ /* 0x000fe200078e02ff */
[----:B------:R-:W-:Y:S01]  /*07e0*/  UIMAD UR6, UR10, UR8, UR11 ;  /* 0x000000080a0672a4 */ /* 0x000fe2000f8e020b */
[----:B------:R-:W-:Y:S01]  /*07f0*/  IMAD R181, R146, 0x2, R183 ;  /* 0x0000000292b57824 */ /* 0x000fe200078e02b7 */
[----:B------:R-:W-:Y:S01]  /*0800*/  ULOP3.LUT UR10, UR7, 0x4, URZ, 0xfc, !UPT ;  /* 0x00000004070a7892 */ /* 0x000fe2000f8efc3f */
[----:B------:R-:W-:Y:S01]  /*0810*/  IMAD.SHL.U32 R123, R126, 0x4, RZ ;  /* 0x000000047e7b7824 */ /* 0x000fe200078e00ff */
[----:B------:R-:W-:Y:S01]  /*0820*/  UIADD3 UR6, UR9, UR6, URZ ;  /* 0x0000000609067290 */ /* 0x000fe2000fffe03f */
[----:B------:R-:W-:Y:S01]  /*0830*/  IMAD.U32 R0, RZ, RZ, UR7 ;  /* 0x00000007ff007e24 */ /* 0x000fe2000f8e00ff */
[----:B------:R-:W-:Y:S01]  /*0840*/  ULOP3.LUT UR9, UR7, 0x8, URZ, 0xfc, !UPT ;  /* 0x0000000807097892 */ /* 0x000fe2000f8efc3f */
[----:B------:R-:W-:Y:S01]  /*0850*/  IMAD R145, R146, 0x2, R181 ;  /* 0x0000000292917824 */ /* 0x000fe200078e02b5 */
[----:B------:R-:W-:Y:S01]  /*0860*/  ULOP3.LUT UR11, UR7, 0xc, URZ, 0xfc, !UPT ;  /* 0x0000000c070b7892 */ /* 0x000fe2000f8efc3f */
[----:B------:R-:W-:Y:S01]  /*0870*/  IMAD R128, R189, R146, RZ ;  /* 0x00000092bd807224 */ /* 0x000fe200078e02ff */
[----:B------:R-:W-:Y:S01]  /*0880*/  IABS R7, R0 ;  /* 0x0000000000077213 */ /* 0x000fe20000000000 */
[----:B------:R-:W-:Y:S01]  /*0890*/  IMAD.U32 R0, RZ, RZ, UR10 ;  /* 0x0000000aff007e24 */ /* 0x000fe2000f8e00ff */
[----:B------:R-:W-:Y:S01]  /*08a0*/  ULOP3.LUT UR12, UR7, 0x10, URZ, 0xfc, !UPT ;  /* 0x00000010070c7892 */ /* 0x000fe2000f8efc3f */
[----:B------:R-:W-:Y:S01]  /*08b0*/  IMAD.U32 R5, RZ, RZ, UR6 ;  /* 0x00000006ff057e24 */ /* 0x000fe2000f8e00ff */
[----:B------:R-:W-:Y:S01]  /*08c0*/  ULOP3.LUT UR13, UR7, 0x14, URZ, 0xfc, !UPT ;  /* 0x00000014070d7892 */ /* 0x000fe2000f8efc3f */
[----:B------:R-:W-:Y:S01]  /*08d0*/  IMAD.U32 R8, RZ, RZ, UR9 ;  /* 0x00000009ff087e24 */ /* 0x000fe2000f8e00ff */
[----:B------:R-:W-:Y:S01]  /*08e0*/  IABS R9, R0 ;  /* 0x0000000000097213 */ /* 0x000fe20000000000 */
[----:B------:R-:W-:Y:S01]  /*08f0*/  IMAD.HI.U32 R0, R6, R7, RZ ;  /* 0x0000000706007227 */ /* 0x000fe200078e00ff */
[----:B------:R-:W-:-:S02]  /*0900*/  ULOP3.LUT UR14, UR7, 0x18, URZ, 0xfc, !UPT ;  /* 0x00000018070e7892 */ /* 0x000fc4000f8efc3f */
[----:B------:R-:W-:Y:S01]  /*0910*/  IABS R11, R8 ;  /* 0x00000008000b7213 */ /* 0x000fe20000000000 */
[----:B------:R-:W-:Y:S01]  /*0920*/  IMAD R142, R5, 0x40, R142 ;  /* 0x00000040058e7824 */ /* 0x000fe200078e028e */
[----:B------:R-:W-:Y:S01]  /*0930*/  ULOP3.LUT UR15, UR7, 0x1c, URZ, 0xfc, !UPT ;  /* 0x0000001c070f7892 */ /* 0x000fe2000f8efc3f */
[----:B------:R-:W-:Y:S01]  /*0940*/  IMAD.HI.U32 R5, R6, R9, RZ ;  /* 0x0000000906057227 */ /* 0x000fe200078e00ff */
[----:B------:R-:W-:Y:S02]  /*0950*/  ULOP3.LUT UR16, UR7, 0x20, URZ, 0xfc, !UPT ;  /* 0x0000002007107892 */ /* 0x000fe4000f8efc3f */
[----:B------:R-:W-:Y:S01]  /*0960*/  ULOP3.LUT UR17, UR7, 0x24, URZ, 0xfc, !UPT ;  /* 0x0000002407117892 */ /* 0x000fe2000f8efc3f */
[----:B------:R-:W-:Y:S01]  /*0970*/  IMAD.U32 R10, RZ, RZ, UR11 ;  /* 0x0000000bff0a7e24 */ /* 0x000fe2000f8e00ff */
[----:B------:R-:W-:Y:S01]  /*0980*/  ULOP3.LUT UR18, UR7, 0x28, URZ, 0xfc, !UPT ;  /* 0x0000002807127892 */ /* 0x000fe2000f8efc3f */
[----:B------:R-:W-:Y:S01]  /*0990*/  IMAD.MOV R0, RZ, RZ, -R0 ;  /* 0x000000ffff007224 */ /* 0x000fe200078e0a00 */
[----:B------:R-:W-:Y:S01]  /*09a0*/  ULOP3.LUT UR19, UR7, 0x2c, URZ, 0xfc, !UPT ;  /* 0x0000002c07137892 */ /* 0x000fe2000f8efc3f */
[----:B------:R-:W-:Y:S01]  /*09b0*/  IMAD.MOV R8, RZ, RZ, -R5 ;  /* 0x000000ffff087224 */ /* 0x000fe200078e0a05 */
[----:B------:R-:W-:Y:S01]  /*09c0*/  IABS R13, R10 ;  /* 0x0000000a000d7213 */ /* 0x000fe20000000000 */
[----:B------:R-:W-:Y:S01]  /*09d0*/  IMAD R5, R40, R0, R7 ;  /* 0x0000000028057224 */ /* 0x000fe200078e0207 */
[----:B------:R-:W-:Y:S01]  /*09e0*/  ULOP3.LUT UR23, UR7, 0x30, URZ, 0xfc, !UPT ;  /* 0x0000003007177892 */ /* 0x000fe2000f8efc3f */
[----:B------:R-:W-:Y:S01]  /*09f0*/  IMAD.HI.U32 R0, R6, R11, RZ ;  /* 0x0000000b06007227 */ /* 0x000fe200078e00ff */
[----:B------:R-:W-:-:S02]  /*0a00*/  ULOP3.LUT UR24, UR7, 0x34, URZ, 0xfc, !UPT ;  /* 0x0000003407187892 */ /* 0x000fc4000f8efc3f */
[----:B------:R-:W-:Y:S01]  /*0a10*/  ULOP3.LUT UR25, UR7, 0x38, URZ, 0xfc, !UPT ;  /* 0x0000003807197892 */ /* 0x000fe2000f8efc3f */
[----:B------:R-:W-:Y:S01]  /*0a20*/  IMAD R7, R40, R8, R9 ;  /* 0x0000000828077224 */ /* 0x000fe200078e0209 */
[----:B------:R-:W-:Y:S01]  /*0a30*/  ULOP3.LUT UR26, UR7, 0x3c, URZ, 0xfc, !UPT ;  /* 0x0000003c071a7892 */ /* 0x000fe2000f8efc3f */
[----:B------:R-:W-:Y:S01]  /*0a40*/  IMAD.U32 R9, RZ, RZ, UR12 ;  /* 0x0000000cff097e24 */ /* 0x000fe2000f8e00ff */
[----:B------:R-:W-:Y:S01]  /*0a50*/  ULOP3.LUT UR27, UR7, 0x40, URZ, 0xfc, !UPT ;  /* 0x00000040071b7892 */ /* 0x000fe2000f8efc3f */
[----:B------:R-:W-:Y:S01]  /*0a60*/  IMAD.HI.U32 R8, R6, R13, RZ ;  /* 0x0000000d06087227 */ /* 0x000fe200078e00ff */
[C---:B------:R-:W-:Y:S01]  /*0a70*/  ISETP.GT.U32.AND P0, PT, R40.reuse, R5, PT ;  /* 0x000000052800720c */ /* 0x040fe20003f04070 */
[----:B------:R-:W-:Y:S01]  /*0a80*/  ULOP3.LUT UR28, UR7, 0x44, URZ, 0xfc, !UPT ;  /* 0x00000044071c7892 */ /* 0x000fe2000f8efc3f */
[----:B------:R-:W-:Y:S01]  /*0a90*/  IABS R12, R9 ;  /* 0x00000009000c7213 */ /* 0x000fe20000000000 */
[----:B------:R-:W-:Y:S01]  /*0aa0*/  IMAD.MOV R0, RZ, RZ, -R0 ;  /* 0x000000ffff007224 */ /* 0x000fe200078e0a00 */
[----:B------:R-:W-:Y:S01]  /*0ab0*/  ULOP3.LUT UR29, UR7, 0x48, URZ, 0xfc, !UPT ;  /* 0x00000048071d7892 */ /* 0x000fe2000f8efc3f */
[----:B------:R-:W-:Y:S01]  /*0ac0*/  IMAD.U32 R10, RZ, RZ, UR13 ;  /* 0x0000000dff0a7e24 */ /* 0x000fe2000f8e00ff */
[C---:B------:R-:W-:Y:S01]  /*0ad0*/  ISETP.GT.U32.AND P1, PT, R40.reuse, R7, PT ;  /* 0x000000072800720c */ /* 0x040fe20003f24070 */
[----:B------:R-:W-:Y:S01]  /*0ae0*/  IMAD.MOV R9, RZ, RZ, -R8 ;  /* 0x000000ffff097224 */ /* 0x000fe200078e0a08 */
[----:B------:R-:W-:Y:S01]  /*0af0*/  ULOP3.LUT UR30, UR7, 0x4c, URZ, 0xfc, !UPT ;  /* 0x0000004c071e7892 */ /* 0x000fe2000f8efc3f */
[C---:B------:R-:W-:Y:S01]  /*0b00*/  IMAD R8, R40.reuse, R0, R11 ;  /* 0x0000000028087224 */ /* 0x040fe200078e020b */
[----:B------:R-:W-:Y:S01]  /*0b10*/  IABS R0, R10 ;  /* 0x0000000a00007213 */ /* 0x000fe20000000000 */
[----:B------:R-:W-:Y:S01]  /*0b20*/  IMAD.U32 R10, RZ, RZ, UR14 ;  /* 0x0000000eff0a7e24 */ /* 0x000fe2000f8e00ff */
[----:B------:R-:W-:Y:S01]  /*0b30*/  ULOP3.LUT UR31, UR7, 0x50, URZ, 0xfc, !UPT ;  /* 0x00000050071f7892 */ /* 0x000fe2000f8efc3f */
[----:B------:R-:W-:Y:S01]  /*0b40*/  IMAD.MOV.U32 R11, RZ, RZ, R12 ;  /* 0x000000ffff0b7224 */ /* 0x000fe200078e000c */
[----:B------:R-:W-:Y:S01]  /*0b50*/  ULOP3.LUT UR34, UR7, 0x54, URZ, 0xfc, !UPT ;  /* 0x0000005407227892 */ /* 0x000fe2000f8efc3f */
[----:B------:R-:W-:Y:S01]  /*0b60*/  IMAD R9, R40, R9, R13 ;  /* 0x0000000928097224 */ /* 0x000fe200078e020d */
[----:B------:R-:W-:Y:S01]  /*0b70*/  IABS R15, R10 ;  /* 0x0000000a000f7213 */ /* 0x000fe20000000000 */
[----:B------:R-:W-:Y:S01]  /*0b80*/  IMAD.MOV.U32 R13, RZ, RZ, R0 ;  /* 0x000000ffff0d7224 */ /* 0x000fe200078e0000 */
[----:B------:R-:W-:Y:S01]  /*0b90*/  ULOP3.LUT UR35, UR7, 0x58, URZ, 0xfc, !UPT ;  /* 0x0000005807237892 */ /* 0x000fe2000f8efc3f */
[----:B------:R-:W-:Y:S01]  /*0ba0*/  IMAD.U32 R12, RZ, RZ, UR15 ;  /* 0x0000000fff0c7e24 */ /* 0x000fe2000f8e00ff */
[----:B------:R-:W-:Y:S01]  /*0bb0*/  ULOP3.LUT UR36, UR7, 0x5c, URZ, 0xfc, !UPT ;  /* 0x0000005c07247892 */ /* 0x000fe2000f8efc3f */
[----:B------:R-:W-:Y:S01]  /*0bc0*/  IMAD.HI.U32 R0, R6, R11, RZ ;  /* 0x0000000b06007227 */ /* 0x000fe200078e00ff */
[----:B------:R-:W-:Y:S01]  /*0bd0*/  ISETP.GT.U32.AND P3, PT, R40, R9, PT ;  /* 0x000000092800720c */ /* 0x000fe20003f64070 */
[----:B------:R-:W-:Y:S01]  /*0be0*/  ULOP3.LUT UR37, UR7, 0x60, URZ, 0xfc, !UPT ;  /* 0x0000006007257892 */ /* 0x000fe2000f8efc3f */
[----:B------:R-:W-:Y:S01]  /*0bf0*/  IABS R17, R12 ;  /* 0x0000000c00117213 */ /* 0x000fe20000000000 */
[----:B------:R-:W-:Y:S01]  /*0c00*/  IMAD.HI.U32 R10, R6, R13, RZ ;  /* 0x0000000d060a7227 */ /* 0x000fe200078e00ff */
[----:B------:R-:W-:Y:S01]  /*0c10*/  ISETP.GT.U32.AND P5, PT, R40, R8, PT ;  /* 0x000000082800720c */ /* 0x000fe20003fa4070 */
[----:B------:R-:W-:-:S02]  /*0c20*/  ULOP3.LUT UR38, UR7, 0x64, URZ, 0xfc, !UPT ;  /* 0x0000006407267892 */ /* 0x000fc4000f8efc3f */
[----:B------:R-:W-:Y:S01]  /*0c30*/  IMAD.MOV R0, RZ, RZ, -R0 ;  /* 0x000000ffff007224 */ /* 0x000fe200078e0a00 */
[----:B------:R-:W-:Y:S01]  /*0c40*/  ULOP3.LUT UR39, UR7, 0x68, URZ, 0xfc, !UPT ;  /* 0x0000006807277892 */ /* 0x000fe2000f8efc3f */
[----:B------:R-:W-:Y:S01]  /*0c50*/  IMAD.MOV R12, RZ, RZ, -R10 ;  /* 0x000000ffff0c7224 */ /* 0x000fe200078e0a0a */
[----:B------:R-:W-:Y:S01]  /*0c60*/  ULOP3.LUT UR40, UR7, 0x6c, URZ, 0xfc, !UPT ;  /* 0x0000006c07287892 */ /* 0x000fe2000f8efc3f */
[C---:B------:R-:W-:Y:S01]  /*0c70*/  IMAD R10, R40.reuse, R0, R11 ;  /* 0x00000000280a7224 */ /* 0x040fe200078e020b */
[----:B------:R-:W-:Y:S01]  /*0c80*/  ULOP3.LUT UR41, UR7, 0x70, URZ, 0xfc, !UPT ;  /* 0x0000007007297892 */ /* 0x000fe2000f8efc3f */
[----:B------:R-:W-:Y:S01]  /*0c90*/  IMAD.U32 R14, RZ, RZ, UR16 ;  /* 0x00000010ff0e7e24 */ /* 0x000fe2000f8e00ff */
[----:B------:R-:W-:Y:S01]  /*0ca0*/  ULOP3.LUT UR42, UR7, 0x74, URZ, 0xfc, !UPT ;  /* 0x00000074072a7892 */ /* 0x000fe2000f8efc3f */
[----:B------:R-:W-:Y:S01]  /*0cb0*/  IMAD R11, R40, R12, R13 ;  /* 0x0000000c280b7224 */ /* 0x000fe200078e020d */
[----:B------:R-:W-:Y:S01]  /*0cc0*/  ULOP3.LUT UR44, UR7, 0x7c, URZ, 0xfc, !UPT ;  /* 0x0000007c072c7892 */ /* 0x000fe2000f8efc3f */
[----:B------:R-:W-:Y:S01]  /*0cd0*/  IMAD.U32 R13, RZ, RZ, UR17 ;  /* 0x00000011ff0d7e24 */ /* 0x000fe2000f8e00ff */
[----:B------:R-:W-:Y:S01]  /*0ce0*/  IABS R19, R14 ;  /* 0x0000000e00137213 */ /* 0x000fe20000000000 */
[----:B------:R-:W-:Y:S01]  /*0cf0*/  IMAD.HI.U32 R0, R6, R15, RZ ;  /* 0x0000000f06007227 */ /* 0x000fe200078e00ff */
[----:B------:R-:W-:-:S02]  /*0d00*/  ULOP3.LUT UR43, UR7, 0x78, URZ, 0xfc, !UPT ;  /* 0x00000078072b7892 */ /* 0x000fc4000f8efc3f */
[----:B------:R-:W-:Y:S01]  /*0d10*/  IABS R14, R13 ;  /* 0x0000000d000e7213 */ /* 0x000fe20000000000 */
[----:B------:R-:W-:Y:S01]  /*0d20*/  IMAD.HI.U32 R12, R6, R17, RZ ;  /* 0x00000011060c7227 */ /* 0x000fe200078e00ff */
[----:B------:R-:W-:Y:S02]  /*0d30*/  UIADD3 UR8, UR20, -0x20, URZ ;  /* 0xffffffe014087890 */ /* 0x000fe4000fffe03f */
[----:B------:R-:W-:Y:S01]  /*0d40*/  USEL UR6, URZ, 0x4, !UP0 ;  /* 0x000000043f067887 */ /* 0x000fe2000c000000 */
[----:B------:R-:W-:Y:S01]  /*0d50*/  IMAD.MOV R0, RZ, RZ, -R0 ;  /* 0x000000ffff007224 */ /* 0x000fe200078e0a00 */
[----:B------:R-:W-:Y:S01]  /*0d60*/  UISETP.GE.AND UP0, UPT, UR22, 0x20, UPT ;  /* 0x000000201600788c */ /* 0x000fe2000bf06270 */
[----:B------:R-:W-:Y:S02]  /*0d70*/  IMAD.MOV R13, RZ, RZ, -R12 ;  /* 0x000000ffff0d7224 */ /* 0x000fe400078e0a0c */
[----:B------:R-:W-:Y:S02]  /*0d80*/  IMAD R12, R40, R0, R15 ;  /* 0x00000000280c7224 */ /* 0x000fe400078e020f */
[----:B------:R-:W-:-:S02]  /*0d90*/  IMAD.MOV.U32 R15, RZ, RZ, R14 ;  /* 0x000000ffff0f7224 */ /* 0x000fc400078e000e */
[----:B------:R-:W-:Y:S01]  /*0da0*/  IMAD.U32 R16, RZ, RZ, UR18 ;  /* 0x00000012ff107e24 */ /* 0x000fe2000f8e00ff */
[----:B------:R-:W-:Y:S01]  /*0db0*/  ISETP.GT.U32.AND P2, PT, R40, R12, PT ;  /* 0x0000000c2800720c */ /* 0x000fe20003f44070 */
[----:B------:R-:W-:-:S03]  /*0dc0*/  IMAD.HI.U32 R0, R6, R19, RZ ;  /* 0x0000001306007227 */ /* 0x000fc600078e00ff */
[----:B------:R-:W-:Y:S01]  /*0dd0*/  IABS R18, R16 ;  /* 0x0000001000127213 */ /* 0x000fe20000000000 */
[----:B------:R-:W-:-:S04]  /*0de0*/  IMAD.HI.U32 R14, R6, R15, RZ ;  /* 0x0000000f060e7227 */ /* 0x000fc800078e00ff */
[C---:B------:R-:W-:Y:S02]  /*0df0*/  IMAD R13, R40.reuse, R13, R17 ;  /* 0x0000000d280d7224 */ /* 0x040fe400078e0211 */
[----:B------:R-:W-:Y:S02]  /*0e00*/  IMAD.MOV R0, RZ, RZ, -R0 ;  /* 0x000000ffff007224 */ /* 0x000fe400078e0a00 */
[----:B------:R-:W-:Y:S02]  /*0e10*/  IMAD.U32 R17, RZ, RZ, UR19 ;  /* 0x00000013ff117e24 */ /* 0x000fe4000f8e00ff */
[----:B------:R-:W-:Y:S02]  /*0e20*/  IMAD.MOV R16, RZ, RZ, -R14 ;  /* 0x000000ffff107224 */ /* 0x000fe400078e0a0e */
[C---:B------:R-:W-:Y:S01]  /*0e30*/  IMAD R14, R40.reuse, R0, R19 ;  /* 0x00000000280e7224 */ /* 0x040fe200078e0213 */
[----:B------:R-:W-:Y:S01]  /*0e40*/  IABS R19, R17 ;  /* 0x0000001100137213 */ /* 0x000fe20000000000 */
[----:B------:R-:W-:-:S02]  /*0e50*/  IMAD R15, R40, R16, R15 ;  /* 0x00000010280f7224 */ /* 0x000fc400078e020f */
[----:B------:R-:W-:Y:S02]  /*0e60*/  IMAD.U32 R16, RZ, RZ, UR23 ;  /* 0x00000017ff107e24 */ /* 0x000fe4000f8e00ff */
[----:B------:R-:W-:Y:S02]  /*0e70*/  IMAD.MOV.U32 R17, RZ, RZ, R18 ;  /* 0x000000ffff117224 */ /* 0x000fe400078e0012 */
[----:B------:R-:W-:Y:S01]  /*0e80*/  IMAD.U32 R18, RZ, RZ, UR24 ;  /* 0x00000018ff127e24 */ /* 0x000fe2000f8e00ff */
[----:B------:R-:W-:Y:S01]  /*0e90*/  IABS R21, R16 ;  /* 0x0000001000157213 */ /* 0x000fe20000000000 */
[----:B------:R-:W-:-:S03]  /*0ea0*/  IMAD.HI.U32 R0, R6, R17, RZ ;  /* 0x0000001106007227 */ /* 0x000fc600078e00ff */
[----:B------:R-:W-:Y:S01]  /*0eb0*/  IABS R23, R18 ;  /* 0x0000001200177213 */ /* 0x000fe20000000000 */
[----:B------:R-:W-:-:S04]  /*0ec0*/  IMAD.HI.U32 R16, R6, R19, RZ ;  /* 0x0000001306107227 */ /* 0x000fc800078e00ff */
[----:B------:R-:W-:Y:S02]  /*0ed0*/  IMAD.MOV R0, RZ, RZ, -R0 ;  /* 0x000000ffff007224 */ /* 0x000fe400078e0a00 */
[----:B------:R-:W-:Y:S02]  /*0ee0*/  IMAD.MOV R18, RZ, RZ, -R16 ;  /* 0x000000ffff127224 */ /* 0x000fe400078e0a10 */
[C---:B------:R-:W-:Y:S02]  /*0ef0*/  IMAD R16, R40.reuse, R0, R17 ;  /* 0x0000000028107224 */ /* 0x040fe400078e0211 */
[----:B------:R-:W-:Y:S02]  /*0f00*/  IMAD.U32 R20, RZ, RZ, UR25 ;  /* 0x00000019ff147e24 */ /* 0x000fe4000f8e00ff */
[----:B------:R-:W-:Y:S02]  /*0f10*/  IMAD R17, R40, R18, R19 ;  /* 0x0000001228117224 */ /* 0x000fe400078e0213 */
[----:B------:R-:W-:Y:S01]  /*0f20*/  IMAD.U32 R19, RZ, RZ, UR26 ;  /* 0x0000001aff137e24 */ /* 0x000fe2000f8e00ff */
[----:B------:R-:W-:Y:S01]  /*0f30*/  IABS R25, R20 ;  /* 0x0000001400197213 */ /* 0x000fe20000000000 */
[----:B------:R-:W-:-:S03]  /*0f40*/  IMAD.HI.U32 R0, R6, R21, RZ ;  /* 0x0000001506007227 */ /* 0x000fc600078e00ff */
[----:B------:R-:W-:Y:S01]  /*0f50*/  IABS R20, R19 ;  /* 0x0000001300147213 */ /* 0x000fe20000000000 */
[----:B------:R-:W-:-:S04]  /*0f60*/  IMAD.HI.U32 R18, R6, R23, RZ ;  /* 0x0000001706127227 */ /* 0x000fc800078e00ff */
[----:B------:R-:W-:Y:S02]  /*0f70*/  IMAD.MOV R0, RZ, RZ, -R0 ;  /* 0x000000ffff007224 */ /* 0x000fe400078e0a00 */
[----:B------:R-:W-:Y:S02]  /*0f80*/  IMAD.MOV R19, RZ, RZ, -R18 ;  /* 0x000000ffff137224 */ /* 0x000fe400078e0a12 */
[----:B------:R-:W-:Y:S02]  /*0f90*/  IMAD R18, R40, R0, R21 ;  /* 0x0000000028127224 */ /* 0x000fe400078e0215 */
[----:B------:R-:W-:Y:S02]  /*0fa0*/  IMAD.MOV.U32 R21, RZ, RZ, R20 ;  /* 0x000000ffff157224 */ /* 0x000fe400078e0014 */
[----:B------:R-:W-:Y:S02]  /*0fb0*/  IMAD.U32 R22, RZ, RZ, UR27 ;  /* 0x0000001bff167e24 */ /* 0x000fe4000f8e00ff */
[----:B------:R-:W-:-:S03]  /*0fc0*/  IMAD.HI.U32 R0, R6, R25, RZ ;  /* 0x0000001906007227 */ /* 0x000fc600078e00ff */
[----:B------:R-:W-:Y:S01]  /*0fd0*/  IABS R24, R22 ;  /* 0x0000001600187213 */ /* 0x000fe20000000000 */
[----:B------:R-:W-:-:S04]  /*0fe0*/  IMAD.HI.U32 R20, R6, R21, RZ ;  /* 0x0000001506147227 */ /* 0x000fc800078e00ff */
[C---:B------:R-:W-:Y:S02]  /*0ff0*/  IMAD R19, R40.reuse, R19, R23 ;  /* 0x0000001328137224 */ /* 0x040fe400078e0217 */
[----:B------:R-:W-:Y:S02]  /*1000*/  IMAD.MOV R0, RZ, RZ, -R0 ;  /* 0x000000ffff007224 */ /* 0x000fe400078e0a00 */
[----:B------:R-:W-:Y:S02]  /*1010*/  IMAD.U32 R23, RZ, RZ, UR28 ;  /* 0x0000001cff177e24 */ /* 0x000fe4000f8e00ff */
[----:B------:R-:W-:Y:S02]  /*1020*/  IMAD.MOV R22, RZ, RZ, -R20 ;  /* 0x000000ffff167224 */ /* 0x000fe400078e0a14 */
[----:B------:R-:W-:Y:S01]  /*1030*/  @!P0 IMAD.IADD R5, R5, 0x1, -R40 ;  /* 0x0000000105058824 */ /* 0x000fe200078e0a28 */
[C---:B------:R-:W-:Y:S01]  /*1040*/  ISETP.GT.U32.AND P0, PT, R40.reuse, R10, PT ;  /* 0x0000000a2800720c */ /* 0x040fe20003f04070 */
[C---:B------:R-:W-:Y:S01]  /*1050*/  IMAD R20, R40.reuse, R0, R25 ;  /* 0x0000000028147224 */ /* 0x040fe200078e0219 */
[----:B------:R-:W-:Y:S01]  /*1060*/  IABS R25, R23 ;  /* 0x0000001700197213 */ /* 0x000fe20000000000 */
[C---:B------:R-:W-:Y:S01]  /*1070*/  IMAD R21, R40.reuse, R22, R21 ;  /* 0x0000001628157224 */ /* 0x040fe200078e0215 */
[----:B------:R-:W-:Y:S01]  /*1080*/  ISETP.GT.U32.AND P4, PT, R40, R5, PT ;  /* 0x000000052800720c */ /* 0x000fe20003f84070 */
[----:B------:R-:W-:-:S02]  /*1090*/  IMAD.U32 R22, RZ, RZ, UR29 ;  /* 0x0000001dff167e24 */ /* 0x000fc4000f8e00ff */
[----:B------:R-:W-:Y:S02]  /*10a0*/  IMAD.MOV.U32 R23, RZ, RZ, R24 ;  /* 0x000000ffff177224 */ /* 0x000fe400078e0018 */
[----:B------:R-:W-:Y:S01]  /*10b0*/  IMAD.U32 R24, RZ, RZ, UR30 ;  /* 0x0000001eff187e24 */ /* 0x000fe2000f8e00ff */
[----:B------:R-:W-:Y:S01]  /*10c0*/  IABS R27, R22 ;  /* 0x00000016001b7213 */ /* 0x000fe20000000000 */
[----:B------:R-:W-:-:S03]  /*10d0*/  IMAD.HI.U32 R0, R6, R23, RZ ;  /* 0x0000001706007227 */ /* 0x000fc600078e00ff */
[----:B------:R-:W-:Y:S01]  /*10e0*/  IABS R29, R24 ;  /* 0x00000018001d7213 */ /* 0x000fe20000000000 */
[----:B------:R-:W-:-:S04]  /*10f0*/  IMAD.HI.U32 R22, R6, R25, RZ ;  /* 0x0000001906167227 */ /* 0x000fc800078e00ff */
[----:B------:R-:W-:Y:S01]  /*1100*/  @!P1 IMAD.IADD R7, R7, 0x1, -R40 ;  /* 0x0000000107079824 */ /* 0x000fe200078e0a28 */
[C---:B------:R-:W-:Y:S01]  /*1110*/  ISETP.GT.U32.AND P1, PT, R40.reuse, R11, PT ;  /* 0x0000000b2800720c */ /* 0x040fe20003f24070 */
[----:B------:R-:W-:Y:S02]  /*1120*/  IMAD.MOV R0, RZ, RZ, -R0 ;  /* 0x000000ffff007224 */ /* 0x000fe400078e0a00 */
[----:B------:R-:W-:Y:S01]  /*1130*/  IMAD.MOV R24, RZ, RZ, -R22 ;  /* 0x000000ffff187224 */ /* 0x000fe200078e0a16 */
[C---:B------:R-:W-:Y:S01]  /*1140*/  ISETP.GT.U32.AND P6, PT, R40.reuse, R7, PT ;  /* 0x000000072800720c */ /* 0x040fe20003fc4070 */
[C---:B------:R-:W-:Y:S02]  /*1150*/  IMAD R22, R40.reuse, R0, R23 ;  /* 0x0000000028167224 */ /* 0x040fe400078e0217 */
[----:B------:R-:W-:Y:S02]  /*1160*/  IMAD.U32 R26, RZ, RZ, UR31 ;  /* 0x0000001fff1a7e24 */ /* 0x000fe4000f8e00ff */
[----:B------:R-:W-:-:S02]  /*1170*/  IMAD R23, R40, R24, R25 ;  /* 0x0000001828177224 */ /* 0x000fc400078e0219 */
[----:B------:R-:W-:Y:S01]  /*1180*/  IMAD.U32 R25, RZ, RZ, UR34 ;  /* 0x00000022ff197e24 */ /* 0x000fe2000f8e00ff */
[----:B------:R-:W-:Y:S01]  /*1190*/  IABS R31, R26 ;  /* 0x0000001a001f7213 */ /* 0x000fe20000000000 */
[----:B------:R-:W-:-:S03]  /*11a0*/  IMAD.HI.U32 R0, R6, R27, RZ ;  /* 0x0000001b06007227 */ /* 0x000fc600078e00ff */
[----:B------:R-:W-:Y:S01]  /*11b0*/  IABS R26, R25 ;  /* 0x00000019001a7213 */ /* 0x000fe20000000000 */
[----:B------:R-:W-:Y:S01]  /*11c0*/  @!P4 IMAD.IADD R5, R5, 0x1, -R40 ;  /* 0x000000010505c824 */ /* 0x000fe200078e0a28 */
[----:B------:R-:W-:Y:S01]  /*11d0*/  ISETP.GT.U32.AND P4, PT, R40, R13, PT ;  /* 0x0000000d2800720c */ /* 0x000fe20003f84070 */
[----:B------:R-:W-:-:S04]  /*11e0*/  IMAD.HI.U32 R24, R6, R29, RZ ;  /* 0x0000001d06187227 */ /* 0x000fc800078e00ff */
[----:B------:R-:W-:Y:S02]  /*11f0*/  IMAD.MOV R0, RZ, RZ, -R0 ;  /* 0x000000ffff007224 */ /* 0x000fe400078e0a00 */
[----:B------:R-:W-:Y:S02]  /*1200*/  IMAD.MOV R25, RZ, RZ, -R24 ;  /* 0x000000ffff197224 */ /* 0x000fe400078e0a18 */
[C---:B------:R-:W-:Y:S02]  /*1210*/  IMAD R24, R40.reuse, R0, R27 ;  /* 0x0000000028187224 */ /* 0x040fe400078e021b */
[----:B------:R-:W-:Y:S02]  /*1220*/  IMAD.MOV.U32 R27, RZ, RZ, R26 ;  /* 0x000000ffff1b7224 */ /* 0x000fe400078e001a */
[----:B------:R-:W-:Y:S01]  /*1230*/  @!P6 IMAD.IADD R7, R7, 0x1, -R40 ;  /* 0x000000010707e824 */ /* 0x000fe200078e0a28 */
[----:B------:R-:W-:Y:S01]  /*1240*/  ISETP.GT.U32.AND P6, PT, R40, R14, PT ;  /* 0x0000000e2800720c */ /* 0x000fe20003fc4070 */
[----:B------:R-:W-:-:S04]  /*1250*/  IMAD.HI.U32 R0, R6, R31, RZ ;  /* 0x0000001f06007227 */ /* 0x000fc800078e00ff */
[----:B------:R-:W-:Y:S02]  /*1260*/  IMAD.U32 R28, RZ, RZ, UR35 ;  /* 0x00000023ff1c7e24 */ /* 0x000fe4000f8e00ff */
[----:B------:R-:W-:-:S03]  /*1270*/  IMAD.HI.U32 R26, R6, R27, RZ ;  /* 0x0000001b061a7227 */ /* 0x000fc600078e00ff */
[----:B------:R-:W-:Y:S01]  /*1280*/  IABS R30, R28 ;  /* 0x0000001c001e7213 */ /* 0x000fe20000000000 */
[C---:B------:R-:W-:Y:S02]  /*1290*/  IMAD R25, R40.reuse, R25, R29 ;  /* 0x0000001928197224 */ /* 0x040fe400078e021d */
[----:B------:R-:W-:Y:S01]  /*12a0*/  @!P4 IMAD.IADD R13, R13, 0x1, -R40 ;  /* 0x000000010d0dc824 */ /* 0x000fe200078e0a28 */
[C---:B------:R-:W-:Y:S01]  /*12b0*/  ISETP.GT.U32.AND P4, PT, R40.reuse, R20, PT ;  /* 0x000000142800720c */ /* 0x040fe20003f84070 */
[----:B------:R-:W-:Y:S02]  /*12c0*/  IMAD.MOV R0, RZ, RZ, -R0 ;  /* 0x000000ffff007224 */ /* 0x000fe400078e0a00 */
[----:B------:R-:W-:Y:S02]  /*12d0*/  IMAD.U32 R29, RZ, RZ, UR36 ;  /* 0x00000024ff1d7e24 */ /* 0x000fe4000f8e00ff */
[----:B------:R-:W-:Y:S02]  /*12e0*/  IMAD.MOV R28, RZ, RZ, -R26 ;  /* 0x000000ffff1c7224 */ /* 0x000fe400078e0a1a */
[----:B------:R-:W-:Y:S01]  /*12f0*/  IMAD R26, R40, R0, R31 ;  /* 0x00000000281a7224 */ /* 0x000fe200078e021f */
[----:B------:R-:W-:Y:S01]  /*1300*/  IABS R31, R29 ;  /* 0x0000001d001f7213 */ /* 0x000fe20000000000 */
[----:B------:R-:W-:-:S02]  /*1310*/  IMAD.MOV.U32 R29, RZ, RZ, R30 ;  /* 0x000000ffff1d7224 */ /* 0x000fc400078e001e */
[----:B------:R-:W-:Y:S02]  /*1320*/  IMAD R27, R40, R28, R27 ;  /* 0x0000001c281b7224 */ /* 0x000fe400078e021b */
[----:B------:R-:W-:Y:S02]  /*1330*/  IMAD.U32 R28, RZ, RZ, UR37 ;  /* 0x00000025ff1c7e24 */ /* 0x000fe4000f8e00ff */
[--C-:B------:R-:W-:Y:S01]  /*1340*/  @!P0 IMAD.IADD R10, R10, 0x1, -R40.reuse ;  /* 0x000000010a0a8824 */ /* 0x100fe200078e0a28 */
[C---:B------:R-:W-:Y:S01]  /*1350*/  ISETP.GT.U32.AND P0, PT, R40.reuse, R17, PT ;  /* 0x000000112800720c */ /* 0x040fe20003f04070 */
[--C-:B------:R-:W-:Y:S01]  /*1360*/  @!P3 IMAD.IADD R9, R9, 0x1, -R40.reuse ;  /* 0x000000010909b824 */ /* 0x100fe200078e0a28 */
[----:B------:R-:W-:Y:S01]  /*1370*/  ISETP.GT.U32.AND P3, PT, R40, R16, PT ;  /* 0x000000102800720c */ /* 0x000fe20003f64070 */
[----:B------:R-:W-:Y:S01]  /*1380*/  @!P6 IMAD.IADD R14, R14, 0x1, -R40 ;  /* 0x000000010e0ee824 */ /* 0x000fe200078e0a28 */
[----:B------:R-:W-:Y:S01]  /*1390*/  IABS R33, R28 ;  /* 0x0000001c00217213 */ /* 0x000fe20000000000 */
[----:B------:R-:W-:-:S04]  /*13a0*/  IMAD.HI.U32 R0, R6, R29, RZ ;  /* 0x0000001d06007227 */ /* 0x000fc800078e00ff */
[----:B------:R-:W-:Y:S02]  /*13b0*/  IMAD.U32 R30, RZ, RZ, UR38 ;  /* 0x00000026ff1e7e24 */ /* 0x000fe4000f8e00ff */
[----:B------:R-:W-:-:S03]  /*13c0*/  IMAD.HI.U32 R28, R6, R31, RZ ;  /* 0x0000001f061c7227 */ /* 0x000fc600078e00ff */
[----:B------:R-:W-:Y:S01]  /*13d0*/  IABS R35, R30 ;  /* 0x0000001e00237213 */ /* 0x000fe20000000000 */
[--C-:B------:R-:W-:Y:S01]  /*13e0*/  @!P5 IMAD.IADD R8, R8, 0x1, -R40.reuse ;  /* 0x000000010808d824 */ /* 0x100fe200078e0a28 */
[C---:B------:R-:W-:Y:S01]  /*13f0*/  ISETP.GT.U32.AND P5, PT, R40.reuse, R15, PT ;  /* 0x0000000f2800720c */ /* 0x040fe20003fa4070 */
[--C-:B------:R-:W-:Y:S01]  /*1400*/  @!P1 IMAD.IADD R11, R11, 0x1, -R40.reuse ;  /* 0x000000010b0b9824 */ /* 0x100fe200078e0a28 */
[----:B------:R-:W-:Y:S01]  /*1410*/  ISETP.GT.U32.AND P1, PT, R40, R18, PT ;  /* 0x000000122800720c */ /* 0x000fe20003f24070 */
[----:B------:R-:W-:Y:S01]  /*1420*/  @!P4 IMAD.IADD R20, R20, 0x1, -R40 ;  /* 0x000000011414c824 */ /* 0x000fe200078e0a28 */
[C---:B------:R-:W-:Y:S01]  /*1430*/  ISETP.GT.U32.AND P4, PT, R40.reuse, R14, PT ;  /* 0x0000000e2800720c */ /* 0x040fe20003f84070 */
[----:B------:R-:W-:Y:S01]  /*1440*/  IMAD.U32 R32, RZ, RZ, UR39 ;  /* 0x00000027ff207e24 */ /* 0x000fe2000f8e00ff */
[C---:B------:R-:W-:Y:S01]  /*1450*/  ISETP.GT.U32.AND P6, PT, R40.reuse, R8, PT ;  /* 0x000000082800720c */ /* 0x040fe20003fc4070 */
[----:B------:R-:W-:Y:S02]  /*1460*/  IMAD.MOV R0, RZ, RZ, -R0 ;  /* 0x000000ffff007224 */ /* 0x000fe400078e0a00 */
[----:B------:R-:W-:Y:S01]  /*1470*/  IMAD.MOV R30, RZ, RZ, -R28 ;  /* 0x000000ffff1e7224 */ /* 0x000fe200078e0a1c */
[----:B------:R-:W-:Y:S01]  /*1480*/  IABS R37, R32 ;  /* 0x0000002000257213 */ /* 0x000fe20000000000 */
[----:B------:R-:W-:-:S02]  /*1490*/  IMAD R28, R40, R0, R29 ;  /* 0x00000000281c7224 */ /* 0x000fc400078e021d */
[----:B------:R-:W-:-:S04]  /*14a0*/  IMAD.HI.U32 R0, R6, R33, RZ ;  /* 0x0000002106007227 */ /* 0x000fc800078e00ff */
[C---:B------:R-:W-:Y:S02]  /*14b0*/  IMAD R29, R40.reuse, R30, R31 ;  /* 0x0000001e281d7224 */ /* 0x040fe400078e021f */
[----:B------:R-:W-:Y:S01]  /*14c0*/  @!P0 IMAD.IADD R17, R17, 0x1, -R40 ;  /* 0x0000000111118824 */ /* 0x000fe200078e0a28 */
[----:B------:R-:W-:Y:S01]  /*14d0*/  ISETP.GT.U32.AND P0, PT, R40, R11, PT ;  /* 0x0000000b2800720c */ /* 0x000fe20003f04070 */
[----:B------:R-:W-:-:S04]  /*14e0*/  IMAD.HI.U32 R30, R6, R35, RZ ;  /* 0x00000023061e7227 */ /* 0x000fc800078e00ff */
[--C-:B------:R-:W-:Y:S01]  /*14f0*/  @!P2 IMAD.IADD R12, R12, 0x1, -R40.reuse ;  /* 0x000000010c0ca824 */ /* 0x100fe200078e0a28 */
[----:B------:R-:W-:Y:S01]  /*1500*/  ISETP.GT.U32.AND P2, PT, R40, R19, PT ;  /* 0x000000132800720c */ /* 0x000fe20003f44070 */
[----:B------:R-:W-:Y:S01]  /*1510*/  @!P3 IMAD.IADD R16, R16, 0x1, -R40 ;  /* 0x000000011010b824 */ /* 0x000fe200078e0a28 */
[----:B------:R-:W-:Y:S01]  /*1520*/  ISETP.GT.U32.AND P3, PT, R40, R10, PT ;  /* 0x0000000a2800720c */ /* 0x000fe20003f64070 */
[----:B------:R-:W-:Y:S02]  /*1530*/  IMAD.MOV R0, RZ, RZ, -R0 ;  /* 0x000000ffff007224 */ /* 0x000fe400078e0a00 */
[----:B------:R-:W-:-:S04]  /*1540*/  IMAD.HI.U32 R31, R6, R37, RZ ;  /* 0x00000025061f7227 */ /* 0x000fc800078e00ff */
[----:B------:R-:W-:Y:S02]  /*1550*/  IMAD.MOV R32, RZ, RZ, -R30 ;  /* 0x000000ffff207224 */ /* 0x000fe400078e0a1e */
[C---:B------:R-:W-:Y:S02]  /*1560*/  IMAD R30, R40.reuse, R0, R33 ;  /* 0x00000000281e7224 */ /* 0x040fe400078e0221 */
[--C-:B------:R-:W-:Y:S01]  /*1570*/  @!P5 IMAD.IADD R15, R15, 0x1, -R40.reuse ;  /* 0x000000010f0fd824 */ /* 0x100fe200078e0a28 */
[----:B------:R-:W-:Y:S01]  /*1580*/  ISETP.GT.U32.AND P5, PT, R40, R9, PT ;  /* 0x000000092800720c */ /* 0x000fe20003fa4070 */
[--C-:B------:R-:W-:Y:S01]  /*1590*/  @!P1 IMAD.IADD R18, R18, 0x1, -R40.reuse ;  /* 0x0000000112129824 */ /* 0x100fe200078e0a28 */
[----:B------:R-:W-:Y:S01]  /*15a0*/  ISETP.GT.U32.AND P1, PT, R40, R12, PT ;  /* 0x0000000c2800720c */ /* 0x000fe20003f24070 */
[----:B------:R-:W-:Y:S01]  /*15b0*/  @!P4 IMAD.IADD R14, R14, 0x1, -R40 ;  /* 0x000000010e0ec824 */ /* 0x000fe200078e0a28 */
[----:B------:R-:W-:Y:S01]  /*15c0*/  ISETP.GT.U32.AND P4, PT, R40, R21, PT ;  /* 0x000000152800720c */ /* 0x000fe20003f84070 */
[----:B------:R-:W-:-:S02]  /*15d0*/  IMAD.MOV R34, RZ, RZ, -R31 ;  /* 0x000000ffff227224 */ /* 0x000fc400078e0a1f */
[----:B------:R-:W-:Y:S02]  /*15e0*/  IMAD.U32 R0, RZ, RZ, UR40 ;  /* 0x00000028ff007e24 */ /* 0x000fe4000f8e00ff */
[C---:B------:R-:W-:Y:S02]  /*15f0*/  IMAD R31, R40.reuse, R32, R35 ;  /* 0x00000020281f7224 */ /* 0x040fe400078e0223 */
[C---:B------:R-:W-:Y:S01]  /*1600*/  IMAD R32, R40.reuse, R34, R37 ;  /* 0x0000002228207224 */ /* 0x040fe200078e0225 */
[----:B------:R-:W-:Y:S01]  /*1610*/  IABS R37, R0 ;  /* 0x0000000000257213 */ /* 0x000fe20000000000 */
[----:B------:R-:W-:Y:S02]  /*1620*/  IMAD.U32 R33, RZ, RZ, UR41 ;  /* 0x00000029ff217e24 */ /* 0x000fe4000f8e00ff */
[----:B------:R-:W-:Y:S02]  /*1630*/  IMAD.U32 R34, RZ, RZ, UR42 ;  /* 0x0000002aff227e24 */ /* 0x000fe4000f8e00ff */
[--C-:B------:R-:W-:Y:S01]  /*1640*/  @!P0 IMAD.IADD R11, R11, 0x1, -R40.reuse ;  /* 0x000000010b0b8824 */ /* 0x100fe200078e0a28 */
[C---:B------:R-:W-:Y:S01]  /*1650*/  ISETP.GT.U32.AND P0, PT, R40.reuse, R17, PT ;  /* 0x000000112800720c */ /* 0x040fe20003f04070 */
[----:B------:R-:W-:Y:S01]  /*1660*/  IMAD.U32 R36, RZ, RZ, UR44 ;  /* 0x0000002cff247e24 */ /* 0x000fe2000f8e00ff */
[----:B------:R-:W-:Y:S01]  /*1670*/  IABS R39, R33 ;  /* 0x0000002100277213 */ /* 0x000fe20000000000 */
[--C-:B------:R-:W-:Y:S01]  /*1680*/  @!P2 IMAD.IADD R19, R19, 0x1, -R40.reuse ;  /* 0x000000011313a824 */ /* 0x100fe200078e0a28 */
[----:B------:R-:W-:Y:S01]  /*1690*/  ISETP.GT.U32.AND P2, PT, R40, R13, PT ;  /* 0x0000000d2800720c */ /* 0x000fe20003f44070 */
[--C-:B------:R-:W-:Y:S01]  /*16a0*/  @!P3 IMAD.IADD R10, R10, 0x1, -R40.reuse ;  /* 0x000000010a0ab824 */ /* 0x100fe200078e0a28 */
[----:B------:R-:W-:Y:S01]  /*16b0*/  ISETP.GT.U32.AND P3, PT, R40, R20, PT ;  /* 0x000000142800720c */ /* 0x000fe20003f64070 */
[----:B------:R-:W-:Y:S01]  /*16c0*/  @!P6 IMAD.IADD R8, R8, 0x1, -R40 ;  /* 0x000000010808e824 */ /* 0x000fe200078e0a28 */
[----:B------:R-:W-:Y:S01]  /*16d0*/  IABS R41, R34 ;  /* 0x0000002200297213 */ /* 0x000fe20000000000 */
[----:B------:R-:W-:Y:S01]  /*16e0*/  IMAD.U32 R35, RZ, RZ, UR43 ;  /* 0x0000002bff237e24 */ /* 0x000fe2000f8e00ff */
[----:B------:R-:W-:Y:S01]  /*16f0*/  ISETP.GT.U32.AND P6, PT, R40, R16, PT ;  /* 0x000000102800720c */ /* 0x000fe20003fc4070 */
[----:B------:R-:W-:Y:S01]  /*1700*/  IMAD.HI.U32 R0, R6, R37, RZ ;  /* 0x0000002506007227 */ /* 0x000fe200078e00ff */
[----:B------:R-:W-:-:S02]  /*1710*/  IABS R45, R36 ;  /* 0x00000024002d7213 */ /* 0x000fc40000000000 */
[----:B------:R-:W-:Y:S01]  /*1720*/  IABS R43, R35 ;  /* 0x00000023002b7213 */ /* 0x000fe20000000000 */
[--C-:B------:R-:W-:Y:S01]  /*1730*/  @!P5 IMAD.IADD R9, R9, 0x1, -R40.reuse ;  /* 0x000000010909d824 */ /* 0x100fe200078e0a28 */
[----:B------:R-:W-:Y:S01]  /*1740*/  ISETP.GT.U32.AND P5, PT, R40, R15, PT ;  /* 0x0000000f2800720c */ /* 0x000fe20003fa4070 */
[--C-:B------:R-:W-:Y:S01]  /*1750*/  @!P1 IMAD.IADD R12, R12, 0x1, -R40.reuse ;  /* 0x000000010c0c9824 */ /* 0x100fe200078e0a28 */
[C---:B------:R-:W-:Y:S01]  /*1760*/  ISETP.GT.U32.AND P1, PT, R40.reuse, R18, PT ;  /* 0x000000122800720c */ /* 0x040fe20003f24070 */
[----:B------:R-:W-:Y:S01]  /*1770*/  @!P4 IMAD.IADD R21, R21, 0x1, -R40 ;  /* 0x000000011515c824 */ /* 0x000fe200078e0a28 */
[----:B------:R-:W-:Y:S01]  /*1780*/  ISETP.GT.U32.AND P4, PT, R40, R28, PT ;  /* 0x0000001c2800720c */ /* 0x000fe20003f84070 */
[----:B------:R-:W-:Y:S02]  /*1790*/  IMAD.MOV R34, RZ, RZ, -R0 ;  /* 0x000000ffff227224 */ /* 0x000fe400078e0a00 */
[----:B------:R-:W-:-:S04]  /*17a0*/  IMAD.HI.U32 R33, R6, R39, RZ ;  /* 0x0000002706217227 */ /* 0x000fc800078e00ff */
[----:B------:R-:W-:-:S04]  /*17b0*/  IMAD.HI.U32 R0, R6, R41, RZ ;  /* 0x0000002906007227 */ /* 0x000fc800078e00ff */
[----:B------:R-:W-:-:S04]  /*17c0*/  IMAD.HI.U32 R35, R6, R45, RZ ;  /* 0x0000002d06237227 */ /* 0x000fc800078e00ff */
[----:B------:R-:W-:Y:S02]  /*17d0*/  IMAD.MOV R36, RZ, RZ, -R33 ;  /* 0x000000ffff247224 */ /* 0x000fe400078e0a21 */
[----:B------:R-:W-:Y:S02]  /*17e0*/  IMAD.MOV R0, RZ, RZ, -R0 ;  /* 0x000000ffff007224 */ /* 0x000fe400078e0a00 */
[----:B------:R-:W-:-:S04]  /*17f0*/  IMAD.HI.U32 R33, R6, R43, RZ ;  /* 0x0000002b06217227 */ /* 0x000fc800078e00ff */
[C---:B------:R-:W-:Y:S02]  /*1800*/  IMAD R6, R40.reuse, R34, R37 ;  /* 0x0000002228067224 */ /* 0x040fe400078e0225 */
[--C-:B------:R-:W-:Y:S01]  /*1810*/  @!P0 IMAD.IADD R17, R17, 0x1, -R40.reuse ;  /* 0x0000000111118824 */ /* 0x100fe200078e0a28 */
[C---:B------:R-:W-:Y:S01]  /*1820*/  ISETP.GT.U32.AND P0, PT, R40.reuse, R24, PT ;  /* 0x000000182800720c */ /* 0x040fe20003f04070 */
[----:B------:R-:W-:Y:S02]  /*1830*/  IMAD.MOV R37, RZ, RZ, -R35 ;  /* 0x000000ffff257224 */ /* 0x000fe400078e0a23 */
[--C-:B------:R-:W-:Y:S01]  /*1840*/  @!P2 IMAD.IADD R13, R13, 0x1, -R40.reuse ;  /* 0x000000010d0da824 */ /* 0x100fe200078e0a28 */
[----:B------:R-:W-:Y:S01]  /*1850*/  ISETP.GT.U32.AND P2, PT, R40, R19, PT ;  /* 0x000000132800720c */ /* 0x000fe20003f44070 */
[--C-:B------:R-:W-:Y:S01]  /*1860*/  @!P3 IMAD.IADD R20, R20, 0x1, -R40.reuse ;  /* 0x000000011414b824 */ /* 0x100fe200078e0a28 */
[C---:B------:R-:W-:Y:S01]  /*1870*/  ISETP.GT.U32.AND P3, PT, R40.reuse, R27, PT ;  /* 0x0000001b2800720c */ /* 0x040fe20003f64070 */
[----:B------:R-:W-:Y:S01]  /*1880*/  IMAD R35, R40, R0, R41 ;  /* 0x0000000028237224 */ /* 0x000fe200078e0229 */
[----:B------:R-:W-:Y:S01]  /*1890*/  LOP3.LUT R0, R2, 0x7f, RZ, 0xc0, !PT ;  /* 0x0000007f02007812 */ /* 0x000fe200078ec0ff */
[--C-:B------:R-:W-:Y:S01]  /*18a0*/  @!P6 IMAD.IADD R16, R16, 0x1, -R40.reuse ;  /* 0x000000011010e824 */ /* 0x100fe200078e0a28 */
[C---:B------:R-:W-:Y:S01]  /*18b0*/  ISETP.GT.U32.AND P6, PT, R40.reuse, R23, PT ;  /* 0x000000172800720c */ /* 0x040fe20003fc4070 */
[--C-:B------:R-:W-:Y:S01]  /*18c0*/  @!P5 IMAD.IADD R15, R15, 0x1, -R40.reuse ;  /* 0x000000010f0fd824 */ /* 0x100fe200078e0a28 */
[----:B------:R-:W-:Y:S01]  /*18d0*/  ISETP.GT.U32.AND P5, PT, R40, R22, PT ;  /* 0x000000162800720c */ /* 0x000fe20003fa4070 */
[--C-:B------:R-:W-:Y:S01]  /*18e0*/  @!P1 IMAD.IADD R18, R18, 0x1, -R40.reuse ;  /* 0x0000000112129824 */ /* 0x100fe200078e0a28 */
[----:B------:R-:W-:Y:S01]  /*18f0*/  ISETP.GT.U32.AND P1, PT, R40, R25, PT ;  /* 0x000000192800720c */ /* 0x000fe20003f24070 */
[--C-:B------:R-:W-:Y:S01]  /*1900*/  @!P4 IMAD.IADD R28, R28, 0x1, -R40.reuse ;  /* 0x000000011c1cc824 */ /* 0x100fe200078e0a28 */
[C---:B------:R-:W-:Y:S01]  /*1910*/  ISETP.GT.U32.AND P4, PT, R40.reuse, R35, PT ;  /* 0x000000232800720c */ /* 0x040fe20003f84070 */
[----:B------:R-:W-:Y:S01]  /*1920*/  IMAD R34, R40, R36, R39 ;  /* 0x0000002428227224 */ /* 0x000fe200078e0227 */
[----:B------:R-:W-:Y:S01]  /*1930*/  IABS R39, R142 ;  /* 0x0000008e00277213 */ /* 0x000fe20000000000 */
[--C-:B------:R-:W-:Y:S01]  /*1940*/  @!P0 IMAD.IADD R24, R24, 0x1, -R40.reuse ;  /* 0x0000000118188824 */ /* 0x100fe200078e0a28 */
[C---:B------:R-:W-:Y:S01]  /*1950*/  ISETP.GT.U32.AND P0, PT, R40.reuse, R31, PT ;  /* 0x0000001f2800720c */ /* 0x040fe20003f04070 */
[--C-:B------:R-:W-:Y:S01]  /*1960*/  @!P2 IMAD.IADD R19, R19, 0x1, -R40.reuse ;  /* 0x000000011313a824 */ /* 0x100fe200078e0a28 */
[C---:B------:R-:W-:Y:S01]  /*1970*/  ISETP.GT.U32.AND P2, PT, R40.reuse, R26, PT ;  /* 0x0000001a2800720c */ /* 0x040fe20003f44070 */
[--C-:B------:R-:W-:Y:S01]  /*1980*/  @!P3 IMAD.IADD R27, R27, 0x1, -R40.reuse ;  /* 0x000000011b1bb824 */ /* 0x100fe200078e0a28 */
[C---:B------:R-:W-:Y:S01]  /*1990*/  ISETP.GT.U32.AND P3, PT, R40.reuse, R34, PT ;  /* 0x000000222800720c */ /* 0x040fe20003f64070 */
[--C-:B------:R-:W-:Y:S01]  /*19a0*/  @!P6 IMAD.IADD R23, R23, 0x1, -R40.reuse ;  /* 0x000000011717e824 */ /* 0x100fe200078e0a28 */
[----:B------:R-:W-:Y:S01]  /*19b0*/  ISETP.GT.U32.AND P6, PT, R40, R30, PT ;  /* 0x0000001e2800720c */ /* 0x000fe20003fc4070 */
[--C-:B------:R-:W-:Y:S01]  /*19c0*/  @!P5 IMAD.IADD R22, R22, 0x1, -R40.reuse ;  /* 0x000000011616d824 */ /* 0x100fe200078e0a28 */
[C---:B------:R-:W-:Y:S01]  /*19d0*/  ISETP.GT.U32.AND P5, PT, R40.reuse, R29, PT ;  /* 0x0000001d2800720c */ /* 0x040fe20003fa4070 */
[--C-:B------:R-:W-:Y:S01]  /*19e0*/  @!P1 IMAD.IADD R25, R25, 0x1, -R40.reuse ;  /* 0x0000000119199824 */ /* 0x100fe200078e0a28 */
[C---:B------:R-:W-:Y:S01]  /*19f0*/  ISETP.GT.U32.AND P1, PT, R40.reuse, R32, PT ;  /* 0x000000202800720c */ /* 0x040fe20003f24070 */
[----:B------:R-:W-:Y:S01]  /*1a00*/  @!P4 IMAD.IADD R35, R35, 0x1, -R40 ;  /* 0x000000012323c824 */ /* 0x000fe200078e0a28 */
[----:B------:R-:W-:Y:S01]  /*1a10*/  ISETP.GT.U32.AND P4, PT, R40, R24, PT ;  /* 0x000000182800720c */ /* 0x000fe20003f84070 */
[----:B------:R-:W-:-:S02]  /*1a20*/  IMAD.MOV R33, RZ, RZ, -R33 ;  /* 0x000000ffff217224 */ /* 0x000fc400078e0a21 */
[----:B------:R-:W-:Y:S01]  /*1a30*/  @!P0 IMAD.IADD R31, R31, 0x1, -R40 ;  /* 0x000000011f1f8824 */ /* 0x000fe200078e0a28 */
[----:B------:R-:W-:Y:S01]  /*1a40*/  ISETP.GE.AND P0, PT, R189, UR8, PT ;  /* 0x00000008bd007c0c */ /* 0x000fe2000bf06270 */
[----:B------:R-:W-:Y:S01]  /*1a50*/  IMAD R36, R40, R33, R43 ;  /* 0x0000002128247224 */ /* 0x000fe200078e022b */
[----:B------:R-:W-:Y:S01]  /*1a60*/  SHF.R.U32.HI R33, RZ, 0x1, R2 ;  /* 0x00000001ff217819 */ /* 0x000fe20000011602 */
[--C-:B------:R-:W-:Y:S01]  /*1a70*/  @!P2 IMAD.IADD R26, R26, 0x1, -R40.reuse ;  /* 0x000000011a1aa824 */ /* 0x100fe200078e0a28 */
[----:B------:R-:W-:Y:S01]  /*1a80*/  SEL R38, RZ, 0x4, P0 ;  /* 0x00000004ff267807 */ /* 0x000fe20000000000 */
[--C-:B------:R-:W-:Y:S01]  /*1a90*/  @!P3 IMAD.IADD R34, R34, 0x1, -R40.reuse ;  /* 0x000000012222b824 */ /* 0x100fe200078e0a28 */
[C---:B------:R-:W-:Y:S01]  /*1aa0*/  ISETP.GT.U32.AND P3, PT, R40.reuse, R23, PT ;  /* 0x000000172800720c */ /* 0x040fe20003f64070 */
[C---:B------:R-:W-:Y:S01]  /*1ab0*/  IMAD R37, R40.reuse, R37, R45 ;  /* 0x0000002528257224 */ /* 0x040fe200078e022d */
[----:B------:R-:W-:Y:S01]  /*1ac0*/  ISETP.GT.U32.AND P0, PT, R40, R26, PT ;  /* 0x0000001a2800720c */ /* 0x000fe20003f04070 */
[--C-:B------:R-:W-:Y:S01]  /*1ad0*/  @!P6 IMAD.IADD R30, R30, 0x1, -R40.reuse ;  /* 0x000000011e1ee824 */ /* 0x100fe200078e0a28 */
[C---:B------:R-:W-:Y:S01]  /*1ae0*/  ISETP.GT.U32.AND P6, PT, R40.reuse, R36, PT ;  /* 0x000000242800720c */ /* 0x040fe20003fc4070 */
[--C-:B------:R-:W-:Y:S01]  /*1af0*/  @!P5 IMAD.IADD R29, R29, 0x1, -R40.reuse ;  /* 0x000000011d1dd824 */ /* 0x100fe200078e0a28 */
[----:B------:R-:W-:Y:S01]  /*1b00*/  ISETP.GT.U32.AND P5, PT, R40, R37, PT ;  /* 0x000000252800720c */ /* 0x000fe20003fa4070 */
[--C-:B------:R-:W-:Y:S01]  /*1b10*/  @!P1 IMAD.IADD R32, R32, 0x1, -R40.reuse ;  /* 0x0000000120209824 */ /* 0x100fe200078e0a28 */
[----:B------:R-:W-:Y:S01]  /*1b20*/  ISETP.GT.U32.AND P1, PT, R40, R21, PT ;  /* 0x000000152800720c */ /* 0x000fe20003f24070 */
[----:B------:R-:W-:Y:S01]  /*1b30*/  @!P4 IMAD.IADD R24, R24, 0x1, -R40 ;  /* 0x000000011818c824 */ /* 0x000fe200078e0a28 */
[----:B------:R-:W-:Y:S01]  /*1b40*/  ISETP.GT.U32.AND P4, PT, R40, R31, PT ;  /* 0x0000001f2800720c */ /* 0x000fe20003f84070 */
[----:B------:R-:W-:Y:S01]  /*1b50*/  IMAD.HI.U32 R4, R4, R39, RZ ;  /* 0x0000002704047227 */ /* 0x000fe200078e00ff */
[----:B------:R-:W-:-:S03]  /*1b60*/  ISETP.GT.U32.AND P2, PT, R40, R6, PT ;  /* 0x000000062800720c */ /* 0x000fc60003f44070 */
[--C-:B------:R-:W-:Y:S01]  /*1b70*/  @!P3 IMAD.IADD R23, R23, 0x1, -R40.reuse ;  /* 0x000000011717b824 */ /* 0x100fe200078e0a28 */
[----:B------:R-:W-:Y:S01]  /*1b80*/  ISETP.GT.U32.AND P3, PT, R40, R29, PT ;  /* 0x0000001d2800720c */ /* 0x000fe20003f64070 */
[--C-:B------:R-:W-:Y:S01]  /*1b90*/  @!P6 IMAD.IADD R36, R36, 0x1, -R40.reuse ;  /* 0x000000012424e824 */ /* 0x100fe200078e0a28 */
[----:B------:R-:W-:Y:S01]  /*1ba0*/  PLOP3.LUT P6, PT, PT, PT, UP1, 0x80, 0x0 ;  /* 0x000000000000781c */ /* 0x000fe20003fcf018 */
        /* <DEDUP_REMOVED lines=10> */
[----:B------:R-:W-:Y:S01]  /*1c50*/  @!P3 IMAD.IADD R29, R29, 0x1, -R40 ;  /* 0x000000011d1db824 */ /* 0x000fe200078e0a28 */
[----:B------:R-:W-:Y:S01]  /*1c60*/  ISETP.GT.U32.AND P3, PT, R40, R35, PT ;  /* 0x000000232800720c */ /* 0x000fe20003f64070 */
[----:B------:R-:W-:Y:S01]  /*1c70*/  IMAD.MOV R4, RZ, RZ, -R4 ;  /* 0x000000ffff047224 */ /* 0x000fe200078e0a04 */
[----:B------:R-:W-:Y:S01]  /*1c80*/  SEL R38, R38, RZ, P6 ;  /* 0x000000ff26267207 */ /* 0x000fe20003000000 */
[--C-:B------:R-:W-:Y:S01]  /*1c90*/  @!P0 IMAD.IADD R32, R32, 0x1, -R40.reuse ;  /* 0x0000000120208824 */ /* 0x100fe200078e0a28 */
[----:B------:R-:W-:Y:S01]  /*1ca0*/  ISETP.LE.AND P0, PT, RZ, UR7, PT ;  /* 0x00000007ff007c0c */ /* 0x000fe2000bf03270 */
[--C-:B------:R-:W-:Y:S01]  /*1cb0*/  @!P5 IMAD.IADD R25, R25, 0x1, -R40.reuse ;  /* 0x000000011919d824 */ /* 0x100fe200078e0a28 */
[C---:B------:R-:W-:Y:S01]  /*1cc0*/  ISETP.GT.U32.AND P5, PT, R40.reuse, R30, PT ;  /* 0x0000001e2800720c */ /* 0x040fe20003fa4070 */
[--C-:B------:R-:W-:Y:S01]  /*1cd0*/  @!P1 IMAD.IADD R27, R27, 0x1, -R40.reuse ;  /* 0x000000011b1b9824 */ /* 0x100fe200078e0a28 */
[----:B------:R-:W-:Y:S01]  /*1ce0*/  ISETP.GT.U32.AND P1, PT, R40, R6, PT ;  /* 0x000000062800720c */ /* 0x000fe20003f24070 */
[--C-:B------:R-:W-:Y:S01]  /*1cf0*/  @!P4 IMAD.IADD R36, R36, 0x1, -R40.reuse ;  /* 0x000000012424c824 */ /* 0x100fe200078e0a28 */
[----:B------:R-:W-:Y:S01]  /*1d00*/  ISETP.LE.AND P4, PT, RZ, UR9, PT ;  /* 0x00000009ff007c0c */ /* 0x000fe2000bf83270 */
[--C-:B------:R-:W-:Y:S01]  /*1d10*/  @!P2 IMAD.IADD R22, R22, 0x1, -R40.reuse ;  /* 0x000000011616a824 */ /* 0x100fe200078e0a28 */
[C---:B------:R-:W-:Y:S01]  /*1d20*/  ISETP.GT.U32.AND P6, PT, R40.reuse, R34, PT ;  /* 0x000000222800720c */ /* 0x040fe20003fc4070 */
[--C-:B------:R-:W-:Y:S01]  /*1d30*/  @!P3 IMAD.IADD R35, R35, 0x1, -R40.reuse ;  /* 0x000000012323b824 */ /* 0x100fe200078e0a28 */
[----:B------:R-:W-:Y:S01]  /*1d40*/  ISETP.LE.AND P3, PT, RZ, UR10, PT ;  /* 0x0000000aff007c0c */ /* 0x000fe2000bf63270 */
[C---:B------:R-:W-:Y:S01]  /*1d50*/  IMAD R4, R3.reuse, R4, R39 ;  /* 0x0000000403047224 */ /* 0x040fe200078e0227 */
[----:B------:R-:W-:Y:S01]  /*1d60*/  ISETP.GT.U32.AND P2, PT, R40, R28, PT ;  /* 0x0000001c2800720c */ /* 0x000fe20003f44070 */
[----:B------:R-:W-:Y:S01]  /*1d70*/  @!P0 IMAD.MOV R5, RZ, RZ, -R5 ;  /* 0x000000ffff058224 */ /* 0x000fe200078e0a05 */
[----:B------:R-:W-:Y:S01]  /*1d80*/  ISETP.LE.AND P0, PT, RZ, UR13, PT ;  /* 0x0000000dff007c0c */ /* 0x000fe2000bf03270 */
[--C-:B------:R-:W-:Y:S01]  /*1d90*/  @!P5 IMAD.IADD R30, R30, 0x1, -R40.reuse ;  /* 0x000000011e1ed824 */ /* 0x100fe200078e0a28 */
[----:B------:R-:W-:Y:S01]  /*1da0*/  ISETP.GT.U32.AND P5, PT, R40, R37, PT ;  /* 0x000000252800720c */ /* 0x000fe20003fa4070 */
[----:B------:R-:W-:Y:S01]  /*1db0*/  @!P1 IMAD.IADD R6, R6, 0x1, -R40 ;  /* 0x0000000106069824 */ /* 0x000fe200078e0a28 */
[----:B------:R-:W-:Y:S01]  /*1dc0*/  ISETP.LE.AND P1, PT, RZ, UR11, PT ;  /* 0x0000000bff007c0c */ /* 0x000fe2000bf23270 */
[----:B------:R-:W-:Y:S01]  /*1dd0*/  @!P4 IMAD.MOV R8, RZ, RZ, -R8 ;  /* 0x000000ffff08c224 */ /* 0x000fe200078e0a08 */
[----:B------:R-:W-:Y:S01]  /*1de0*/  ISETP.LE.AND P4, PT, RZ, UR15, PT ;  /* 0x0000000fff007c0c */ /* 0x000fe2000bf83270 */
[--C-:B------:R-:W-:Y:S01]  /*1df0*/  @!P6 IMAD.IADD R34, R34, 0x1, -R40.reuse ;  /* 0x000000012222e824 */ /* 0x100fe200078e0a28 */
[----:B------:R-:W-:Y:S01]  /*1e00*/  ISETP.GT.U32.AND P6, PT, R3, R4, PT ;  /* 0x000000040300720c */ /* 0x000fe20003fc4070 */
[----:B------:R-:W-:Y:S01]  /*1e10*/  @!P3 IMAD.MOV R7, RZ, RZ, -R7 ;  /* 0x000000ffff07b224 */ /* 0x000fe200078e0a07 */
[----:B------:R-:W-:Y:S01]  /*1e20*/  ISETP.LE.AND P3, PT, RZ, UR14, PT ;  /* 0x0000000eff007c0c */ /* 0x000fe2000bf63270 */
[--C-:B------:R-:W-:Y:S01]  /*1e30*/  @!P2 IMAD.IADD R28, R28, 0x1, -R40.reuse ;  /* 0x000000011c1ca824 */ /* 0x100fe200078e0a28 */
[----:B------:R-:W-:Y:S01]  /*1e40*/  ISETP.NE.U32.AND P2, PT, R38, RZ, PT ;  /* 0x000000ff2600720c */ /* 0x000fe20003f45070 */
[----:B------:R-:W-:Y:S01]  /*1e50*/  @!P0 IMAD.MOV R11, RZ, RZ, -R11 ;  /* 0x000000ffff0b8224 */ /* 0x000fe200078e0a0b */
[----:B------:R-:W-:Y:S01]  /*1e60*/  ISETP.LE.AND P0, PT, RZ, UR18, PT ;  /* 0x00000012ff007c0c */ /* 0x000fe2000bf03270 */
[----:B------:R-:W-:Y:S01]  /*1e70*/  @!P5 IMAD.IADD R37, R37, 0x1, -R40 ;  /* 0x000000012525d824 */ /* 0x000fe200078e0a28 */
[----:B------:R-:W-:Y:S01]  /*1e80*/  ISETP.LE.AND P5, PT, RZ, UR12, PT ;  /* 0x0000000cff007c0c */ /* 0x000fe2000bfa3270 */
[----:B------:R-:W-:Y:S01]  /*1e90*/  @!P1 IMAD.MOV R9, RZ, RZ, -R9 ;  /* 0x000000ffff099224 */ /* 0x000fe200078e0a09 */
[----:B------:R-:W-:Y:S01]  /*1ea0*/  ISETP.LE.AND P1, PT, RZ, UR16, PT ;  /* 0x00000010ff007c0c */ /* 0x000fe2000bf23270 */
[----:B------:R-:W-:Y:S01]  /*1eb0*/  @!P4 IMAD.MOV R13, RZ, RZ, -R13 ;  /* 0x000000ffff0dc224 */ /* 0x000fe200078e0a0d */
[----:B------:R-:W-:Y:S01]  /*1ec0*/  ISETP.LE.AND P4, PT, RZ, UR23, PT ;  /* 0x00000017ff007c0c */ /* 0x000fe2000bf83270 */
[----:B------:R-:W-:Y:S01]  /*1ed0*/  @!P6 IMAD.IADD R4, R4, 0x1, -R3 ;  /* 0x000000010404e824 */ /* 0x000fe200078e0a03 */
[----:B------:R-:W-:Y:S01]  /*1ee0*/  ISETP.LE.AND P6, PT, RZ, UR40, PT ;  /* 0x00000028ff007c0c */ /* 0x000fe2000bfc3270 */
[----:B------:R-:W-:Y:S01]  /*1ef0*/  @!P3 IMAD.MOV R12, RZ, RZ, -R12 ;  /* 0x000000ffff0cb224 */ /* 0x000fe200078e0a0c */
[----:B------:R-:W-:Y:S01]  /*1f00*/  ISETP.LE.AND P3, PT, RZ, UR19, PT ;  /* 0x00000013ff007c0c */ /* 0x000fe2000bf63270 */
[----:B------:R-:W-:Y:S01]  /*1f10*/  IMAD.SHL.U32 R0, R0, 0x4, RZ ;  /* 0x0000000400007824 */ /* 0x000fe200078e00ff */
[----:B------:R-:W-:Y:S01]  /*1f20*/  ULDC.64 UR18, c[0x0][0x210] ;  /* 0x0000840000127ab9 */ /* 0x000fe20000000a00 */
[----:B------:R-:W-:Y:S01]  /*1f30*/  @!P0 IMAD.MOV R16, RZ, RZ, -R16 ;  /* 0x000000ffff108224 */ /* 0x000fe200078e0a10 */
[----:B------:R-:W-:Y:S01]  /*1f40*/  ISETP.LE.AND P0, PT, RZ, UR26, PT ;  /* 0x0000001aff007c0c */ /* 0x000fe2000bf03270 */
[----:B------:R-:W-:Y:S01]  /*1f50*/  @!P5 IMAD.MOV R10, RZ, RZ, -R10 ;  /* 0x000000ffff0ad224 */ /* 0x000fe200078e0a0a */
[----:B------:R-:W-:Y:S01]  /*1f60*/  ISETP.LE.AND P5, PT, RZ, UR17, PT ;  /* 0x00000011ff007c0c */ /* 0x000fe2000bfa3270 */
[----:B------:R-:W-:Y:S01]  /*1f70*/  @!P1 IMAD.MOV R14, RZ, RZ, -R14 ;  /* 0x000000ffff0e9224 */ /* 0x000fe200078e0a0e */
[----:B------:R-:W-:Y:S01]  /*1f80*/  ISETP.LE.AND P1, PT, RZ, UR24, PT ;  /* 0x00000018ff007c0c */ /* 0x000fe2000bf23270 */
[----:B------:R-:W-:Y:S01]  /*1f90*/  @!P4 IMAD.MOV R18, RZ, RZ, -R18 ;  /* 0x000000ffff12c224 */ /* 0x000fe200078e0a12 */
[----:B------:R-:W-:Y:S01]  /*1fa0*/  ISETP.LE.AND P4, PT, RZ, UR28, PT ;  /* 0x0000001cff007c0c */ /* 0x000fe2000bf83270 */
[----:B------:R-:W-:Y:S01]  /*1fb0*/  IMAD R143, R146, 0x2, R145 ;  /* 0x00000002928f7824 */ /* 0x000fe200078e0291 */
[----:B------:R-:W-:Y:S01]  /*1fc0*/  LOP3.LUT R140, R0, 0x30, R33, 0x78, !PT ;  /* 0x00000030008c7812 */ /* 0x000fe200078e7821 */
[----:B------:R-:W-:Y:S01]  /*1fd0*/  @!P3 IMAD.MOV R17, RZ, RZ, -R17 ;  /* 0x000000ffff11b224 */ /* 0x000fe200078e0a11 */
[----:B------:R-:W-:Y:S01]  /*1fe0*/  ISETP.LE.AND P3, PT, RZ, UR27, PT ;  /* 0x0000001bff007c0c */ /* 0x000fe2000bf63270 */
[----:B------:R-:W-:Y:S01]  /*1ff0*/  IMAD.U32 R0, RZ, RZ, UR6 ;  /* 0x00000006ff007e24 */ /* 0x000fe2000f8e00ff */
        /* <DEDUP_REMOVED lines=9> */
[----:B------:R-:W-:Y:S01]  /*2090*/  IMAD.MOV.U32 R33, RZ, RZ, R6 ;  /* 0x000000ffff217224 */ /* 0x000fe200078e0006 */
[----:B------:R-:W-:Y:S01]  /*20a0*/  LOP3.LUT R6, RZ, UR33, RZ, 0x33, !PT ;  /* 0x00000021ff067c12 */ /* 0x000fe2000f8e33ff */
        /* <DEDUP_REMOVED lines=13> */
[----:B------:R-:W-:Y:S01]  /*2180*/  ULDC UR6, c[0x0][0x240] ;  /* 0x0000900000067ab9 */ /* 0x000fe20000000800 */
[----:B------:R-:W-:Y:S01]  /*2190*/  @!P3 IMAD.MOV R27, RZ, RZ, -R27 ;  /* 0x000000ffff1bb224 */ /* 0x000fe200078e0a1b */
[----:B------:R-:W-:Y:S01]  /*21a0*/  ISETP.GE.AND P3, PT, R187, UR20, PT ;  /* 0x00000014bb007c0c */ /* 0x000fe2000bf66270 */
[----:B------:R-:W-:Y:S01]  /*21b0*/  @!P6 IMAD.MOV R36, RZ, RZ, -R36 ;  /* 0x000000ffff24e224 */ /* 0x000fe200078e0a24 */
[----:B------:R-:W-:Y:S01]  /*21c0*/  ISETP.GE.AND P6, PT, R142, RZ, PT ;  /* 0x000000ff8e00720c */ /* 0x000fe20003fc6270 */
[----:B------:R-:W-:Y:S01]  /*21d0*/  @!P0 IMAD.MOV R30, RZ, RZ, -R30 ;  /* 0x000000ffff1e8224 */ /* 0x000fe200078e0a1e */
[----:B------:R-:W-:Y:S01]  /*21e0*/  ISETP.GT.U32.AND P0, PT, R3, R4, PT ;  /* 0x000000040300720c */ /* 0x000fe20003f04070 */
[----:B------:R-:W-:Y:S01]  /*21f0*/  @!P5 IMAD.MOV R25, RZ, RZ, -R25 ;  /* 0x000000ffff19d224 */ /* 0x000fe200078e0a19 */
[----:B------:R-:W-:Y:S01]  /*2200*/  SEL R38, R0, RZ, !P3 ;  /* 0x000000ff00267207 */ /* 0x000fe20005800000 */
[----:B------:R-:W-:Y:S01]  /*2210*/  @!P1 IMAD.MOV R29, RZ, RZ, -R29 ;  /* 0x000000ffff1d9224 */ /* 0x000fe200078e0a1d */
[----:B------:R-:W-:Y:S01]  /*2220*/  ISETP.LE.AND P5, PT, RZ, UR39, PT ;  /* 0x00000027ff007c0c */ /* 0x000fe2000bfa3270 */
[----:B------:R-:W-:Y:S01]  /*2230*/  @!P4 IMAD.MOV R31, RZ, RZ, -R31 ;  /* 0x000000ffff1fc224 */ /* 0x000fe200078e0a1f */
[----:B------:R-:W-:Y:S01]  /*2240*/  ISETP.LE.AND P1, PT, RZ, UR41, PT ;  /* 0x00000029ff007c0c */ /* 0x000fe2000bf23270 */
[----:B------:R-:W-:Y:S01]  /*2250*/  IMAD R139, R146, 0x2, R141 ;  /* 0x00000002928b7824 */ /* 0x000fe200078e028d */
[----:B------:R-:W-:Y:S01]  /*2260*/  ISETP.LE.AND P3, PT, RZ, UR42, PT ;  /* 0x0000002aff007c0c */ /* 0x000fe2000bf63270 */
[----:B------:R-:W-:Y:S01]  /*2270*/  IMAD.SHL.U32 R125, R128, 0x4, RZ ;  /* 0x00000004807d7824 */ /* 0x000fe200078e00ff */
[----:B------:R-:W-:Y:S01]  /*2280*/  ISETP.LE.AND P4, PT, RZ, UR44, PT ;  /* 0x0000002cff007c0c */ /* 0x000fe2000bf83270 */
[----:B------:R-:W-:-:S02]  /*2290*/  IMAD R137, R146, 0x4, R139 ;  /* 0x0000000492897824 */ /* 0x000fc400078e028b */
[----:B------:R-:W-:Y:S01]  /*22a0*/  @!P0 IMAD.IADD R4, R4, 0x1, -R3 ;  /* 0x0000000104048824 */ /* 0x000fe200078e0a03 */
[----:B------:R-:W-:Y:S01]  /*22b0*/  ISETP.NE.AND P0, PT, RZ, UR33, PT ;  /* 0x00000021ff007c0c */ /* 0x000fe2000bf05270 */
[----:B------:R-:W-:Y:S02]  /*22c0*/  IMAD R135, R146, 0x2, R137 ;  /* 0x0000000292877824 */ /* 0x000fe400078e0289 */
[----:B------:R-:W-:Y:S01]  /*22d0*/  @!P5 IMAD.MOV R32, RZ, RZ, -R32 ;  /* 0x000000ffff20d224 */ /* 0x000fe200078e0a20 */
[C---:B------:R-:W-:Y:S01]  /*22e0*/  SEL R101, R6.reuse, R22, !P0 ;  /* 0x0000001606657207 */ /* 0x040fe20004000000 */
[----:B------:R-:W-:Y:S01]  /*22f0*/  @!P1 IMAD.MOV R34, RZ, RZ, -R34 ;  /* 0x000000ffff229224 */ /* 0x000fe200078e0a22 */
[C---:B------:R-:W-:Y:S01]  /*2300*/  SEL R100, R6.reuse, R23, !P0 ;  /* 0x0000001706647207 */ /* 0x040fe20004000000 */
[----:B------:R-:W-:Y:S01]  /*2310*/  @!P3 IMAD.MOV R35, RZ, RZ, -R35 ;  /* 0x000000ffff23b224 */ /* 0x000fe200078e0a23 */
[C---:B------:R-:W-:Y:S01]  /*2320*/  SEL R117, R6.reuse, R5, !P0 ;  /* 0x0000000506757207 */ /* 0x040fe20004000000 */
[----:B------:R-:W-:Y:S01]  /*2330*/  @!P4 IMAD.MOV R37, RZ, RZ, -R37 ;  /* 0x000000ffff25c224 */ /* 0x000fe200078e0a25 */
[C---:B------:R-:W-:Y:S01]  /*2340*/  SEL R116, R6.reuse, R7, !P0 ;  /* 0x0000000706747207 */ /* 0x040fe20004000000 */
[----:B------:R-:W-:Y:S01]  /*2350*/  @!P6 IMAD.MOV R4, RZ, RZ, -R4 ;  /* 0x000000ffff04e224 */ /* 0x000fe200078e0a04 */
[----:B------:R-:W-:Y:S01]  /*2360*/  SEL R115, R6, R8, !P0 ;  /* 0x0000000806737207 */ /* 0x000fe20004000000 */
[----:B------:R-:W-:Y:S01]  /*2370*/  IMAD R133, R146, 0x2, R135 ;  /* 0x0000000292857824 */ /* 0x000fe200078e0287 */
[C---:B------:R-:W-:Y:S01]  /*2380*/  SEL R114, R6.reuse, R9, !P0 ;  /* 0x0000000906727207 */ /* 0x040fe20004000000 */
[----:B------:R-:W-:Y:S01]  /*2390*/  IMAD.SHL.U32 R121, R139, 0x4, RZ ;  /* 0x000000048b797824 */ /* 0x000fe200078e00ff */
[C---:B------:R-:W-:Y:S01]  /*23a0*/  SEL R113, R6.reuse, R10, !P0 ;  /* 0x0000000a06717207 */ /* 0x040fe20004000000 */
[----:B------:R-:W-:Y:S01]  /*23b0*/  IMAD.SHL.U32 R120, R137, 0x4, RZ ;  /* 0x0000000489787824 */ /* 0x000fe200078e00ff */
[----:B------:R-:W-:Y:S01]  /*23c0*/  SEL R112, R6, R11, !P0 ;  /* 0x0000000b06707207 */ /* 0x000fe20004000000 */
[----:B------:R-:W-:Y:S01]  /*23d0*/  IMAD.SHL.U32 R11, R2, 0x10, RZ ;  /* 0x00000010020b7824 */ /* 0x000fe200078e00ff */
[C---:B------:R-:W-:Y:S01]  /*23e0*/  SEL R111, R6.reuse, R12, !P0 ;  /* 0x0000000c066f7207 */ /* 0x040fe20004000000 */
[----:B------:R-:W-:Y:S01]  /*23f0*/  IMAD.SHL.U32 R119, R135, 0x4, RZ ;  /* 0x0000000487777824 */ /* 0x000fe200078e00ff */
[C---:B------:R-:W-:Y:S01]  /*2400*/  SEL R110, R6.reuse, R13, !P0 ;  /* 0x0000000d066e7207 */ /* 0x040fe20004000000 */
[----:B------:R-:W-:Y:S01]  /*2410*/  IMAD.SHL.U32 R118, R133, 0x4, RZ ;  /* 0x0000000485767824 */ /* 0x000fe200078e00ff */
[C---:B------:R-:W-:Y:S01]  /*2420*/  SEL R109, R6.reuse, R14, !P0 ;  /* 0x0000000e066d7207 */ /* 0x040fe20004000000 */
[----:B------:R-:W-:Y:S01]  /*2430*/  IMAD R127, R131, R146, RZ ;  /* 0x00000092837f7224 */ /* 0x000fe200078e02ff */
[C---:B------:R-:W-:Y:S01]  /*2440*/  SEL R108, R6.reuse, R15, !P0 ;  /* 0x0000000f066c7207 */ /* 0x040fe20004000000 */
[----:B------:R-:W-:Y:S01]  /*2450*/  IMAD.SHL.U32 R122, R141, 0x4, RZ ;  /* 0x000000048d7a7824 */ /* 0x000fe200078e00ff */
[C---:B------:R-:W-:Y:S01]  /*2460*/  SEL R107, R6.reuse, R16, !P0 ;  /* 0x00000010066b7207 */ /* 0x040fe20004000000 */
[----:B------:R-:W-:Y:S01]  /*2470*/  IMAD.SHL.U32 R124, R127, 0x4, RZ ;  /* 0x000000047f7c7824 */ /* 0x000fe200078e00ff */
[C---:B------:R-:W-:Y:S01]  /*2480*/  SEL R106, R6.reuse, R17, !P0 ;  /* 0x00000011066a7207 */ /* 0x040fe20004000000 */
[----:B------:R-:W-:Y:S01]  /*2490*/  IMAD R117, R117, UR6, RZ ;  /* 0x0000000675757c24 */ /* 0x000fe2000f8e02ff */
[C---:B------:R-:W-:Y:S01]  /*24a0*/  SEL R105, R6.reuse, R18, !P0 ;  /* 0x0000001206697207 */ /* 0x040fe20004000000 */
[----:B------:R-:W-:Y:S01]  /*24b0*/  IMAD R115, R115, UR6, RZ ;  /* 0x0000000673737c24 */ /* 0x000fe2000f8e02ff */
[C---:B------:R-:W-:Y:S01]  /*24c0*/  SEL R104, R6.reuse, R19, !P0 ;  /* 0x0000001306687207 */ /* 0x040fe20004000000 */
[----:B------:R-:W-:Y:S01]  /*24d0*/  IMAD R113, R113, UR6, RZ ;  /* 0x0000000671717c24 */ /* 0x000fe2000f8e02ff */
[----:B------:R-:W-:Y:S01]  /*24e0*/  SEL R103, R6, R20, !P0 ;  /* 0x0000001406677207 */ /* 0x000fe20004000000 */
        /* <DEDUP_REMOVED lines=29> */
[----:B------:R-:W-:Y:S01]  /*26c0*/  SEL R22, R6, R37, !P0 ;  /* 0x0000002506167207 */ /* 0x000fe20004000000 */
[----:B------:R-:W-:Y:S01]  /*26d0*/  IMAD R97, R97, UR6, RZ ;  /* 0x0000000661617c24 */ /* 0x000fe2000f8e02ff */
[----:B------:R-:W-:Y:S01]  /*26e0*/  ISETP.NE.AND P3, PT, RZ, UR32, PT ;  /* 0x00000020ff007c0c */ /* 0x000fe2000bf65270 */
[----:B------:R-:W-:Y:S01]  /*26f0*/  IMAD R100, R100, UR6, RZ ;  /* 0x0000000664647c24 */ /* 0x000fe2000f8e02ff */
[----:B------:R-:W-:Y:S01]  /*2700*/  ISETP.GE.AND P0, PT, R138, UR20, PT ;  /* 0x000000148a007c0c */ /* 0x000fe2000bf06270 */
[----:B------:R-:W-:Y:S01]  /*2710*/  IMAD R95, R95, UR6, RZ ;  /* 0x000000065f5f7c24 */ /* 0x000fe2000f8e02ff */
[----:B------:R-:W-:Y:S01]  /*2720*/  ISETP.GE.AND P1, PT, R136, UR20, PT ;  /* 0x0000001488007c0c */ /* 0x000fe2000bf26270 */
[----:B------:R-:W-:Y:S01]  /*2730*/  IMAD R98, R98, UR6, RZ ;  /* 0x0000000662627c24 */ /* 0x000fe2000f8e02ff */
[----:B------:R-:W-:Y:S01]  /*2740*/  SEL R3, R0, RZ, !P0 ;  /* 0x000000ff00037207 */ /* 0x000fe20004000000 */
[----:B------:R-:W-:Y:S01]  /*2750*/  IMAD R93, R93, UR6, RZ ;  /* 0x000000065d5d7c24 */ /* 0x000fe2000f8e02ff */
[----:B------:R-:W-:Y:S01]  /*2760*/  ISETP.GE.AND P0, PT, R134, UR20, PT ;  /* 0x0000001486007c0c */ /* 0x000fe2000bf06270 */
[----:B------:R-:W-:Y:S01]  /*2770*/  IMAD R96, R96, UR6, RZ ;  /* 0x0000000660607c24 */ /* 0x000fe2000f8e02ff */
[----:B------:R-:W-:Y:S01]  /*2780*/  ISETP.NE.U32.AND P4, PT, R3, RZ, PT ;  /* 0x000000ff0300720c */ /* 0x000fe20003f85070 */
[----:B------:R-:W-:Y:S01]  /*2790*/  IMAD R91, R91, UR6, RZ ;  /* 0x000000065b5b7c24 */ /* 0x000fe2000f8e02ff */
[----:B------:R-:W-:Y:S01]  /*27a0*/  SEL R3, R0, RZ, !P0 ;  /* 0x000000ff00037207 */ /* 0x000fe20004000000 */
[----:B------:R-:W-:Y:S01]  /*27b0*/  IMAD R94, R94, UR6, RZ ;  /* 0x000000065e5e7c24 */ /* 0x000fe2000f8e02ff */
[----:B------:R-:W-:Y:S01]  /*27c0*/  @!P3 LOP3.LUT R4, RZ, UR32, RZ, 0x33, !PT ;  /* 0x00000020ff04bc12 */ /* 0x000fe2000f8e33ff */
[----:B------:R-:W-:Y:S01]  /*27d0*/  IMAD R89, R89, UR6, RZ ;  /* 0x0000000659597c24 */ /* 0x000fe2000f8e02ff */
[----:B------:R-:W-:Y:S01]  /*27e0*/  ISETP.NE.U32.AND P0, PT, R3, RZ, PT ;  /* 0x000000ff0300720c */ /* 0x000fe20003f05070 */
[----:B------:R-:W-:Y:S01]  /*27f0*/  IMAD.SHL.U32 R3, R2, 0x80, RZ ;  /* 0x0000008002037824 */ /* 0x000fe200078e00ff */
[----:B------:R-:W-:Y:S01]  /*2800*/  SEL R5, R0, RZ, !P1 ;  /* 0x000000ff00057207 */ /* 0x000fe20004800000 */
[----:B------:R-:W-:Y:S01]  /*2810*/  IMAD R132, R4, UR21, RZ ;  /* 0x0000001504847c24 */ /* 0x000fe2000f8e02ff */
[----:B------:R-:W-:Y:S01]  /*2820*/  ISETP.NE.U32.AND P5, PT, R38, RZ, PT ;  /* 0x000000ff2600720c */ /* 0x000fe20003fa5070 */
[----:B------:R-:W-:Y:S01]  /*2830*/  IMAD R92, R92, UR6, RZ ;  /* 0x000000065c5c7c24 */ /* 0x000fe2000f8e02ff */
[----:B------:R-:W-:Y:S01]  /*2840*/  LEA.HI R10, R2, R3, RZ, 0x1c ;  /* 0x00000003020a7211 */ /* 0x000fe200078fe0ff */
[----:B------:R-:W-:Y:S01]  /*2850*/  IMAD R3, R146, 0x2, R133 ;  /* 0x0000000292037824 */ /* 0x000fe200078e0285 */
[----:B------:R-:W-:Y:S01]  /*2860*/  ISETP.NE.U32.AND P1, PT, R5, RZ, PT ;  /* 0x000000ff0500720c */ /* 0x000fe20003f25070 */
[----:B------:R-:W-:Y:S01]  /*2870*/  IMAD.SHL.U32 R129, R132, 0x4, RZ ;  /* 0x0000000484817824 */ /* 0x000fe200078e00ff */
[C---:B------:R-:W-:Y:S01]  /*2880*/  LOP3.LUT R21, R187.reuse, 0x8, RZ, 0xfc, !PT ;  /* 0x00000008bb157812 */ /* 0x040fe200078efcff */
[C---:B------:R-:W-:Y:S01]  /*2890*/  IMAD R5, R146.reuse, 0x2, R3 ;  /* 0x0000000292057824 */ /* 0x040fe200078e0203 */
[----:B------:R-:W-:Y:S01]  /*28a0*/  LOP3.LUT R20, R187, 0xa, RZ, 0xfc, !PT ;  /* 0x0000000abb147812 */ /* 0x000fe200078efcff */
[----:B------:R-:W-:Y:S01]  /*28b0*/  IMAD R23, R23, UR6, RZ ;  /* 0x0000000617177c24 */ /* 0x000fe2000f8e02ff */
[----:B------:R-:W-:Y:S01]  /*28c0*/  IADD3 R52, P3, R129, UR18, RZ ;  /* 0x0000001281347c10 */ /* 0x000fe2000ff7e0ff */
[----:B------:R-:W-:Y:S01]  /*28d0*/  IMAD R7, R146, 0x2, R5 ;  /* 0x0000000292077824 */ /* 0x000fe200078e0205 */
[----:B------:R-:W-:Y:S01]  /*28e0*/  LOP3.LUT R18, R187, 0xc, RZ, 0xfc, !PT ;  /* 0x0000000cbb127812 */ /* 0x000fe200078efcff */
[----:B------:R-:W-:Y:S01]  /*28f0*/  IMAD R90, R90, UR6, RZ ;  /* 0x000000065a5a7c24 */ /* 0x000fe2000f8e02ff */
[----:B------:R-:W-:Y:S01]  /*2900*/  LEA.HI.X.SX32 R4, R132, UR19, 0x2, P3 ;  /* 0x0000001384047c11 */ /* 0x000fe200098f16ff */
[----:B------:R-:W-:Y:S01]  /*2910*/  IMAD R2, R146, 0x2, R7 ;  /* 0x0000000292027824 */ /* 0x000fe200078e0207 */
[-C--:B------:R-:W-:Y:S01]  /*2920*/  LEA R24, P3, R5, R52.reuse, 0x2 ;  /* 0x0000003405187211 */ /* 0x080fe200078610ff */
[----:B------:R-:W-:Y:S01]  /*2930*/  IMAD R88, R88, UR6, RZ ;  /* 0x0000000658587c24 */ /* 0x000fe2000f8e02ff */
[----:B------:R-:W-:Y:S01]  /*2940*/  LEA R26, P6, R3, R52, 0x2 ;  /* 0x00000034031a7211 */ /* 0x000fe200078c10ff */
[----:B------:R-:W-:Y:S01]  /*2950*/  IMAD R22, R22, UR6, RZ ;  /* 0x0000000616167c24 */ /* 0x000fe2000f8e02ff */
[----:B------:R-:W-:Y:S01]  /*2960*/  LEA.HI.X.SX32 R25, R5, R4, 0x2, P3 ;  /* 0x0000000405197211 */ /* 0x000fe200018f16ff */
[----:B------:R-:W-:Y:S01]  /*2970*/  IMAD.SHL.U32 R147, R147, 0x20, RZ ;  /* 0x0000002093937824 */ /* 0x000fe200078e00ff */
[----:B------:R-:W-:-:S02]  /*2980*/  LEA R28, P3, R2, R52, 0x2 ;  /* 0x00000034021c7211 */ /* 0x000fc400078610ff */
[-C--:B------:R-:W-:Y:S02]  /*2990*/  LEA.HI.X.SX32 R27, R3, R4.reuse, 0x2, P6 ;  /* 0x00000004031b7211 */ /* 0x080fe400030f16ff */
[----:B------:R-:W-:Y:S02]  /*29a0*/  LEA.HI.X.SX32 R29, R2, R4, 0x2, P3 ;  /* 0x00000004021d7211 */ /* 0x000fe400018f16ff */
[-C--:B------:R-:W-:Y:S02]  /*29b0*/  LEA R32, P3, R183, R52.reuse, 0x2 ;  /* 0x00000034b7207211 */ /* 0x080fe400078610ff */
[----:B------:R-:W-:Y:S02]  /*29c0*/  LEA R30, P6, R7, R52, 0x2 ;  /* 0x00000034071e7211 */ /* 0x000fe400078c10ff */
[----:B------:R-:W-:Y:S02]  /*29d0*/  LEA.HI.X.SX32 R33, R183, R4, 0x2, P3 ;  /* 0x00000004b7217211 */ /* 0x000fe400018f16ff */
[----:B------:R-:W-:-:S02]  /*29e0*/  LEA R36, P3, R145, R52, 0x2 ;  /* 0x0000003491247211 */ /* 0x000fc400078610ff */
[-C--:B------:R-:W-:Y:S02]  /*29f0*/  LEA.HI.X.SX32 R31, R7, R4.reuse, 0x2, P6 ;  /* 0x00000004071f7211 */ /* 0x080fe400030f16ff */
[----:B------:R-:W-:Y:S02]  /*2a00*/  LEA.HI.X.SX32 R37, R145, R4, 0x2, P3 ;  /* 0x0000000491257211 */ /* 0x000fe400018f16ff */
[----:B------:R-:W-:Y:S02]  /*2a10*/  IADD3 R176, P3, R123, UR16, RZ ;  /* 0x000000107bb07c10 */ /* 0x000fe4000ff7e0ff */
[-C--:B------:R-:W-:Y:S02]  /*2a20*/  LEA R178, P6, R185, R52.reuse, 0x2 ;  /* 0x00000034b9b27211 */ /* 0x080fe400078c10ff */
[----:B------:R-:W-:Y:S02]  /*2a30*/  LEA.HI.X.SX32 R2, R126, UR17, 0x2, P3 ;  /* 0x000000117e027c11 */ /* 0x000fe400098f16ff */
[----:B------:R-:W-:-:S02]  /*2a40*/  IADD3 R42, P3, R121, R52, RZ ;  /* 0x00000034792a7210 */ /* 0x000fc40007f7e0ff */
[-C--:B------:R-:W-:Y:S02]  /*2a50*/  LEA.HI.X.SX32 R179, R185, R4.reuse, 0x2, P6 ;  /* 0x00000004b9b37211 */ /* 0x080fe400030f16ff */
[----:B------:R-:W-:Y:S02]  /*2a60*/  LEA.HI.X.SX32 R43, R139, R4, 0x2, P3 ;  /* 0x000000048b2b7211 */ /* 0x000fe400018f16ff */
[-C--:B------:R-:W-:Y:S02]  /*2a70*/  IADD3 R44, P3, R125, R52.reuse, RZ ;  /* 0x000000347d2c7210 */ /* 0x080fe40007f7e0ff */
[----:B------:R-:W-:Y:S02]  /*2a80*/  LEA R34, P6, R181, R52, 0x2 ;  /* 0x00000034b5227211 */ /* 0x000fe400078c10ff */
[----:B------:R-:W-:Y:S02]  /*2a90*/  LEA.HI.X.SX32 R45, R128, R4, 0x2, P3 ;  /* 0x00000004802d7211 */ /* 0x000fe400018f16ff */
[----:B------:R-:W-:-:S02]  /*2aa0*/  IADD3 R46, P3, R120, R52, RZ ;  /* 0x00000034782e7210 */ /* 0x000fc40007f7e0ff */
[-C--:B------:R-:W-:Y:S02]  /*2ab0*/  LEA.HI.X.SX32 R35, R181, R4.reuse, 0x2, P6 ;  /* 0x00000004b5237211 */ /* 0x080fe400030f16ff */
[----:B------:R-:W-:Y:S02]  /*2ac0*/  LEA.HI.X.SX32 R47, R137, R4, 0x2, P3 ;  /* 0x00000004892f7211 */ /* 0x000fe400018f16ff */
[-C--:B------:R-:W-:Y:S02]  /*2ad0*/  IADD3 R48, P3, R119, R52.reuse, RZ ;  /* 0x0000003477307210 */ /* 0x080fe40007f7e0ff */
[----:B------:R-:W-:Y:S02]  /*2ae0*/  LEA R38, P6, R143, R52, 0x2 ;  /* 0x000000348f267211 */ /* 0x000fe400078c10ff */
[----:B------:R-:W-:Y:S02]  /*2af0*/  LEA.HI.X.SX32 R49, R135, R4, 0x2, P3 ;  /* 0x0000000487317211 */ /* 0x000fe400018f16ff */
[----:B------:R-:W-:-:S02]  /*2b00*/  IADD3 R50, P3, R118, R52, RZ ;  /* 0x0000003476327210 */ /* 0x000fc40007f7e0ff */
[----:B------:R-:W-:Y:S02]  /*2b10*/  LEA.HI.X.SX32 R39, R143, R4, 0x2, P6 ;  /* 0x000000048f277211 */ /* 0x000fe400030f16ff */
[----:B------:R-:W-:Y:S02]  /*2b20*/  IADD3 R40, P6, R122, R52, RZ ;  /* 0x000000347a287210 */ /* 0x000fe40007fde0ff */
[----:B------:R-:W-:Y:S02]  /*2b30*/  LEA.HI.X.SX32 R51, R133, R4, 0x2, P3 ;  /* 0x0000000485337211 */ /* 0x000fe400018f16ff */
[----:B------:R-:W-:Y:S02]  /*2b40*/  IADD3 R52, P3, R124, R52, RZ ;  /* 0x000000347c347210 */ /* 0x000fe40007f7e0ff */
[-C--:B------:R-:W-:Y:S02]  /*2b50*/  LEA.HI.X.SX32 R41, R141, R4.reuse, 0x2, P6 ;  /* 0x000000048d297211 */ /* 0x080fe400030f16ff */
[----:B------:R-:W-:-:S02]  /*2b60*/  LEA.HI.X.SX32 R53, R127, R4, 0x2, P3 ;  /* 0x000000047f357211 */ /* 0x000fc400018f16ff */
[CC--:B------:R-:W-:Y:S02]  /*2b70*/  LEA R54, P3, R117.reuse, R176.reuse, 0x2 ;  /* 0x000000b075367211 */ /* 0x0c0fe400078610ff */
[C---:B------:R-:W-:Y:S02]  /*2b80*/  LEA R56, P6, R116.reuse, R176, 0x2 ;  /* 0x000000b074387211 */ /* 0x040fe400078c10ff */
[----:B------:R-:W-:Y:S02]  /*2b90*/  LEA.HI.X.SX32 R55, R117, R2, 0x2, P3 ;  /* 0x0000000275377211 */ /* 0x000fe400018f16ff */
[C---:B------:R-:W-:Y:S02]  /*2ba0*/  LEA R58, P3, R115.reuse, R176, 0x2 ;  /* 0x000000b0733a7211 */ /* 0x040fe400078610ff */
        /* <DEDUP_REMOVED lines=10> */
[-C--:B------:R-:W-:Y:S02]  /*2c50*/  LEA.HI.X.SX32 R71, R109, R2.reuse, 0x2, P3 ;  /* 0x000000026d477211 */ /* 0x080fe400018f16ff */
[----:B------:R-:W-:Y:S02]  /*2c60*/  LEA.HI.X.SX32 R65, R112, R2, 0x2, P6 ;  /* 0x0000000270417211 */ /* 0x000fe400030f16ff */
[-C--:B------:R-:W-:Y:S02]  /*2c70*/  LEA R74, P3, R107, R176.reuse, 0x2 ;  /* 0x000000b06b4a7211 */ /* 0x080fe400078610ff */
[----:B------:R-:W-:-:S02]  /*2c80*/  LEA R68, P6, R110, R176, 0x2 ;  /* 0x000000b06e447211 */ /* 0x000fc400078c10ff */
[-C--:B------:R-:W-:Y:S02]  /*2c90*/  LEA.HI.X.SX32 R75, R107, R2.reuse, 0x2, P3 ;  /* 0x000000026b4b7211 */ /* 0x080fe400018f16ff */
[----:B------:R-:W-:Y:S02]  /*2ca0*/  LEA.HI.X.SX32 R69, R110, R2, 0x2, P6 ;  /* 0x000000026e457211 */ /* 0x000fe400030f16ff */
[CC--:B------:R-:W-:Y:S02]  /*2cb0*/  LEA R78, P3, R105.reuse, R176.reuse, 0x2 ;  /* 0x000000b0694e7211 */ /* 0x0c0fe400078610ff */
        /* <DEDUP_REMOVED lines=39> */
[----:B------:R-:W-:Y:S02]  /*2f30*/  ISETP.GE.AND P3, PT, R21, UR20, PT ;  /* 0x0000001415007c0c */ /* 0x000fe4000bf66270 */
[----:B------:R-:W-:Y:S02]  /*2f40*/  LEA R172, P6, R88, R176, 0x2 ;  /* 0x000000b058ac7211 */ /* 0x000fe400078c10ff */
[----:B------:R-:W-:Y:S02]  /*2f50*/  SEL R3, R0, RZ, !P3 ;  /* 0x000000ff00037207 */ /* 0x000fe40005800000 */
[----:B------:R-:W-:Y:S02]  /*2f60*/  LEA.HI.X.SX32 R173, R88, R2, 0x2, P6 ;  /* 0x0000000258ad7211 */ /* 0x000fe400030f16ff */
[----:B------:R-:W-:Y:S02]  /*2f70*/  ISETP.GE.AND P3, PT, R20, UR20, PT ;  /* 0x0000001414007c0c */ /* 0x000fe4000bf66270 */
[----:B------:R-:W-:-:S02]  /*2f80*/  LEA R176, P6, R22, R176, 0x2 ;  /* 0x000000b016b07211 */ /* 0x000fc400078c10ff */
[----:B------:R-:W-:Y:S02]  /*2f90*/  SEL R4, R0, RZ, !P3 ;  /* 0x000000ff00047207 */ /* 0x000fe40005800000 */
[----:B------:R-:W-:Y:S02]  /*2fa0*/  LEA.HI.X.SX32 R177, R22, R2, 0x2, P6 ;  /* 0x0000000216b17211 */ /* 0x000fe400030f16ff */
[----:B------:R-:W-:Y:S02]  /*2fb0*/  ISETP.GE.AND P3, PT, R18, UR20, PT ;  /* 0x0000001412007c0c */ /* 0x000fe4000bf66270 */
[----:B------:R-:W-:Y:S02]  /*2fc0*/  ISETP.GE.AND P6, PT, R189, UR20, PT ;  /* 0x00000014bd007c0c */ /* 0x000fe4000bfc6270 */
[C---:B------:R-:W-:Y:S02]  /*2fd0*/  LOP3.LUT R16, R187.reuse, 0x10, RZ, 0xfc, !PT ;  /* 0x00000010bb107812 */ /* 0x040fe400078efcff */
[----:B------:R-:W-:-:S02]  /*2fe0*/  LOP3.LUT R14, R187, 0x12, RZ, 0xfc, !PT ;  /* 0x00000012bb0e7812 */ /* 0x000fc400078efcff */
[----:B------:R-:W-:Y:S02]  /*2ff0*/  SEL R5, R0, RZ, !P3 ;  /* 0x000000ff00057207 */ /* 0x000fe40005800000 */
[----:B------:R-:W-:Y:S02]  /*3000*/  ISETP.GE.AND P3, PT, R16, UR20, PT ;  /* 0x0000001410007c0c */ /* 0x000fe4000bf66270 */
[----:B------:R-:W-:Y:S02]  /*3010*/  SEL R6, R0, RZ, !P6 ;  /* 0x000000ff00067207 */ /* 0x000fe40007000000 */
[C---:B------:R-:W-:Y:S02]  /*3020*/  LOP3.LUT R12, R187.reuse, 0x14, RZ, 0xfc, !PT ;  /* 0x00000014bb0c7812 */ /* 0x040fe400078efcff */
[----:B------:R-:W-:Y:S02]  /*3030*/  ISETP.GE.AND P6, PT, R14, UR20, PT ;  /* 0x000000140e007c0c */ /* 0x000fe4000bfc6270 */
[----:B------:R-:W-:-:S02]  /*3040*/  LOP3.LUT R19, R187, 0x16, RZ, 0xfc, !PT ;  /* 0x00000016bb137812 */ /* 0x000fc400078efcff */
[----:B------:R-:W-:Y:S02]  /*3050*/  SEL R7, R0, RZ, !P3 ;  /* 0x000000ff00077207 */ /* 0x000fe40005800000 */
[----:B------:R-:W-:Y:S02]  /*3060*/  ISETP.GE.AND P3, PT, R12, UR20, PT ;  /* 0x000000140c007c0c */ /* 0x000fe4000bf66270 */
[----:B------:R-:W-:Y:S02]  /*3070*/  SEL R186, R0, RZ, !P6 ;  /* 0x000000ff00ba7207 */ /* 0x000fe40007000000 */
[----:B------:R-:W-:Y:S02]  /*3080*/  LOP3.LUT R17, R187, 0x18, RZ, 0xfc, !PT ;  /* 0x00000018bb117812 */ /* 0x000fe400078efcff */
[----:B------:R-:W-:Y:S02]  /*3090*/  ISETP.GE.AND P6, PT, R19, UR20, PT ;  /* 0x0000001413007c0c */ /* 0x000fe4000bfc6270 */
[----:B------:R-:W-:-:S02]  /*30a0*/  LOP3.LUT R15, R187, 0x1a, RZ, 0xfc, !PT ;  /* 0x0000001abb0f7812 */ /* 0x000fc400078efcff */
[C---:B------:R-:W-:Y:S02]  /*30b0*/  SEL R188, R0.reuse, RZ, !P3 ;  /* 0x000000ff00bc7207 */ /* 0x040fe40005800000 */
[----:B------:R-:W-:Y:S02]  /*30c0*/  ISETP.GE.AND P3, PT, R17, UR20, PT ;  /* 0x0000001411007c0c */ /* 0x000fe4000bf66270 */
[----:B------:R-:W-:Y:S02]  /*30d0*/  SEL R190, R0, RZ, !P6 ;  /* 0x000000ff00be7207 */ /* 0x000fe40007000000 */
[----:B------:R-:W-:Y:S02]  /*30e0*/  LOP3.LUT R13, R187, 0x1c, RZ, 0xfc, !PT ;  /* 0x0000001cbb0d7812 */ /* 0x000fe400078efcff */
[----:B------:R-:W-:Y:S02]  /*30f0*/  ISETP.GE.AND P6, PT, R15, UR20, PT ;  /* 0x000000140f007c0c */ /* 0x000fe4000bfc6270 */
[----:B------:R-:W-:-:S02]  /*3100*/  LOP3.LUT R11, R11, 0x70, RZ, 0xc0, !PT ;  /* 0x000000700b0b7812 */ /* 0x000fc400078ec0ff */
[C---:B------:R-:W-:Y:S02]  /*3110*/  SEL R191, R0.reuse, RZ, !P3 ;  /* 0x000000ff00bf7207 */ /* 0x040fe40005800000 */
[----:B------:R-:W-:Y:S02]  /*3120*/  ISETP.GE.AND P3, PT, R13, UR20, PT ;  /* 0x000000140d007c0c */ /* 0x000fe4000bf66270 */
[C---:B------:R-:W-:Y:S02]  /*3130*/  SEL R193, R0.reuse, RZ, !P6 ;  /* 0x000000ff00c17207 */ /* 0x040fe40007000000 */
[----:B------:R-:W-:Y:S02]  /*3140*/  ISETP.GE.AND P6, PT, R131, UR20, PT ;  /* 0x0000001483007c0c */ /* 0x000fe4000bfc6270 */
[----:B------:R-:W-:Y:S02]  /*3150*/  LOP3.LUT R10, R11, 0x1f84, R10, 0xf8, !PT ;  /* 0x00001f840b0a7812 */ /* 0x000fe400078ef80a */
[----:B------:R-:W-:-:S02]  /*3160*/  SEL R196, R0, RZ, !P3 ;  /* 0x000000ff00c47207 */ /* 0x000fc40005800000 */
[----:B------:R-:W-:Y:S01]  /*3170*/  ISETP.GE.AND P3, PT, R130, UR20, PT ;  /* 0x0000001482007c0c */ /* 0x000fe2000bf66270 */
[----:B------:R-:W-:Y:S01]  /*3180*/  VIADD R195, R10, UR50 ;  /* 0x000000320ac37c36 */ /* 0x000fe20008000000 */
[C---:B------:R-:W-:Y:S02]  /*3190*/  SEL R198, R0.reuse, RZ, !P6 ;  /* 0x000000ff00c67207 */ /* 0x040fe40007000000 */
[----:B------:R-:W-:Y:S02]  /*31a0*/  ISETP.GE.AND P6, PT, R187, UR8, PT ;  /* 0x00000008bb007c0c */ /* 0x000fe4000bfc6270 */
[----:B------:R-:W-:Y:S01]  /*31b0*/  SEL R0, R0, RZ, !P3 ;  /* 0x000000ff00007207 */ /* 0x000fe20005800000 */
[----:B------:R-:W-:Y:S01]  /*31c0*/  @!PT LDS RZ, [RZ] ;  /* 0x00000000fffff984 */ /* 0x000fe20000000800 */
[----:B------:R-:W-:Y:S01]  /*31d0*/  @!PT LDS RZ, [RZ] ;  /* 0x00000000fffff984 */ /* 0x000fe20000000800 */
[----:B------:R-:W-:Y:S01]  /*31e0*/  @!PT LDS RZ, [RZ] ;  /* 0x00000000fffff984 */ /* 0x000fe20000000800 */
[----:B------:R-:W-:Y:S01]  /*31f0*/  LDGSTS.E [R195+0xc000], desc[UR58][R178.64], P5 ;  /* 0x0c000000b2c37fae */ /* 0x000fe2000a92187a */
[----:B------:R-:W-:Y:S02]  /*3200*/  PLOP3.LUT P3, PT, PT, PT, UP1, 0x80, 0x0 ;  /* 0x000000000000781c */ /* 0x000fe40003f6f018 */
[----:B------:R-:W-:Y:S01]  /*3210*/  SEL R2, RZ, 0x4, P6 ;  /* 0x00000004ff027807 */ /* 0x000fe20003000000 */
[----:B------:R-:W-:Y:S01]  /*3220*/  LDGSTS.E [R195+0xc008], desc[UR58][R32.64], P4 ;  /* 0x0c00800020c37fae */ /* 0x000fe2000a12187a */
[----:B------:R-:W-:-:S02]  /*3230*/  ISETP.GE.AND P6, PT, R138, UR8, PT ;  /* 0x000000088a007c0c */ /* 0x000fc4000bfc6270 */
[----:B------:R-:W-:Y:S02]  /*3240*/  ISETP.NE.U32.AND P5, PT, R3, RZ, PT ;  /* 0x000000ff0300720c */ /* 0x000fe40003fa5070 */
[----:B------:R-:W-:Y:S02]  /*3250*/  SEL R2, R2, RZ, P3 ;  /* 0x000000ff02027207 */ /* 0x000fe40001800000 */
[----:B------:R-:W-:Y:S02]  /*3260*/  PLOP3.LUT P3, PT, PT, PT, UP1, 0x80, 0x0 ;  /* 0x000000000000781c */ /* 0x000fe40003f6f018 */
[----:B------:R-:W-:Y:S02]  /*3270*/  SEL R3, RZ, 0x4, P6 ;  /* 0x00000004ff037807 */ /* 0x000fe40003000000 */
[----:B------:R-:W-:Y:S02]  /*3280*/  ISETP.GE.AND P6, PT, R136, UR8, PT ;  /* 0x0000000888007c0c */ /* 0x000fe4000bfc6270 */
[----:B------:R-:W-:-:S02]  /*3290*/  LOP3.LUT R9, R10, 0x10, RZ, 0x3c, !PT ;  /* 0x000000100a097812 */ /* 0x000fc400078e3cff */
[----:B------:R-:W-:Y:S02]  /*32a0*/  SEL R144, R3, RZ, P3 ;  /* 0x000000ff03907207 */ /* 0x000fe40001800000 */
[----:B------:R-:W-:Y:S01]  /*32b0*/  PLOP3.LUT P3, PT, PT, PT, UP1, 0x80, 0x0 ;  /* 0x000000000000781c */ /* 0x000fe20003f6f018 */
[----:B------:R-:W-:Y:S01]  /*32c0*/  VIADD R197, R9, UR50 ;  /* 0x0000003209c57c36 */ /* 0x000fe20008000000 */
[----:B------:R-:W-:Y:S02]  /*32d0*/  SEL R3, RZ, 0x4, P6 ;  /* 0x00000004ff037807 */ /* 0x000fe40003000000 */
[----:B------:R-:W-:Y:S02]  /*32e0*/  LOP3.LUT R8, R10, 0x20, RZ, 0x3c, !PT ;  /* 0x000000200a087812 */ /* 0x000fe400078e3cff */
[----:B------:R-:W-:Y:S01]  /*32f0*/  ISETP.GE.AND P6, PT, R134, UR8, PT ;  /* 0x0000000886007c0c */ /* 0x000fe2000bfc6270 */
[----:B------:R-:W-:Y:S01]  /*3300*/  LDGSTS.E [R197+0xc000], desc[UR58][R34.64], P1 ;  /* 0x0c00000022c57fae */ /* 0x000fe2000892187a */
[----:B------:R-:W-:Y:S01]  /*3310*/  ISETP.NE.U32.AND P4, PT, R4, RZ, PT ;  /* 0x000000ff0400720c */ /* 0x000fe20003f85070 */
[----:B------:R-:W-:Y:S01]  /*3320*/  VIADD R199, R8, UR50 ;  /* 0x0000003208c77c36 */ /* 0x000fe20008000000 */
[----:B------:R-:W-:Y:S01]  /*3330*/  SEL R180, R3, RZ, P3 ;  /* 0x000000ff03b47207 */ /* 0x000fe20001800000 */
[----:B------:R-:W-:Y:S01]  /*3340*/  LDGSTS.E [R197+0xc008], desc[UR58][R36.64], P0 ;  /* 0x0c00800024c57fae */ /* 0x000fe2000812187a */
[----:B------:R-:W-:-:S02]  /*3350*/  PLOP3.LUT P3, PT, PT, PT, UP1, 0x80, 0x0 ;  /* 0x000000000000781c */ /* 0x000fc40003f6f018 */
[----:B------:R-:W-:Y:S01]  /*3360*/  SEL R3, RZ, 0x4, P6 ;  /* 0x00000004ff037807 */ /* 0x000fe20003000000 */
[----:B------:R-:W-:Y:S01]  /*3370*/  LDGSTS.E [R199+0xc000], desc[UR58][R38.64], P5 ;  /* 0x0c00000026c77fae */ /* 0x000fe2000a92187a */
[----:B------:R-:W-:Y:S02]  /*3380*/  ISETP.GE.AND P6, PT, R21, UR8, PT ;  /* 0x0000000815007c0c */ /* 0x000fe4000bfc6270 */
[----:B------:R-:W-:Y:S02]  /*3390*/  ISETP.NE.U32.AND P1, PT, R5, RZ, PT ;  /* 0x000000ff0500720c */ /* 0x000fe40003f25070 */
[----:B------:R-:W-:Y:S01]  /*33a0*/  SEL R182, R3, RZ, P3 ;  /* 0x000000ff03b67207 */ /* 0x000fe20001800000 */
[----:B------:R-:W-:Y:S01]  /*33b0*/  LDGSTS.E [R199+0xc008], desc[UR58][R40.64], P4 ;  /* 0x0c00800028c77fae */ /* 0x000fe2000a12187a */
[----:B------:R-:W-:Y:S02]  /*33c0*/  PLOP3.LUT P3, PT, PT, PT, UP1, 0x80, 0x0 ;  /* 0x000000000000781c */ /* 0x000fe40003f6f018 */
[----:B------:R-:W-:-:S02]  /*33d0*/  SEL R3, RZ, 0x4, P6 ;  /* 0x00000004ff037807 */ /* 0x000fc40003000000 */
[----:B------:R-:W-:Y:S02]  /*33e0*/  ISETP.NE.U32.AND P5, PT, R7, RZ, PT ;  /* 0x000000ff0700720c */ /* 0x000fe40003fa5070 */
[----:B------:R-:W-:Y:S02]  /*33f0*/  ISETP.GE.AND P6, PT, R20, UR8, PT ;  /* 0x0000000814007c0c */ /* 0x000fe4000bfc6270 */
[----:B------:R-:W-:Y:S02]  /*3400*/  LOP3.LUT R7, R10, 0x30, RZ, 0x3c, !PT ;  /* 0x000000300a077812 */ /* 0x000fe400078e3cff */
[----:B------:R-:W-:Y:S02]  /*3410*/  ISETP.NE.U32.AND P0, PT, R6, RZ, PT ;  /* 0x000000ff0600720c */ /* 0x000fe40003f05070 */
[----:B------:R-:W-:Y:S01]  /*3420*/  SEL R184, R3, RZ, P3 ;  /* 0x000000ff03b87207 */ /* 0x000fe20001800000 */
[----:B------:R-:W-:Y:S01]  /*3430*/  VIADD R201, R7, UR50 ;  /* 0x0000003207c97c36 */ /* 0x000fe20008000000 */
[----:B------:R-:W-:-:S02]  /*3440*/  PLOP3.LUT P3, PT, PT, PT, UP1, 0x80, 0x0 ;  /* 0x000000000000781c */ /* 0x000fc40003f6f018 */
[----:B------:R-:W-:Y:S02]  /*3450*/  SEL R3, RZ, 0x4, P6 ;  /* 0x00000004ff037807 */ /* 0x000fe40003000000 */
[----:B------:R-:W-:Y:S01]  /*3460*/  ISETP.GE.AND P6, PT, R18, UR8, PT ;  /* 0x0000000812007c0c */ /* 0x000fe2000bfc6270 */
[----:B------:R-:W-:Y:S01]  /*3470*/  LDGSTS.E [R201+0xc000], desc[UR58][R42.64], P1 ;  /* 0x0c0000002ac97fae */ /* 0x000fe2000892187a */
[----:B------:R-:W-:Y:S02]  /*3480*/  ISETP.NE.U32.AND P4, PT, R186, RZ, PT ;  /* 0x000000ffba00720c */ /* 0x000fe40003f85070 */
[----:B------:R-:W-:Y:S01]  /*3490*/  SEL R186, R3, RZ, P3 ;  /* 0x000000ff03ba7207 */ /* 0x000fe20001800000 */
[----:B------:R-:W-:Y:S01]  /*34a0*/  LDGSTS.E [R201+0xc008], desc[UR58][R44.64], P0 ;  /* 0x0c0080002cc97fae */ /* 0x000fe2000812187a */
[----:B------:R-:W-:Y:S02]  /*34b0*/  PLOP3.LUT P3, PT, PT, PT, UP1, 0x80, 0x0 ;  /* 0x000000000000781c */ /* 0x000fe40003f6f018 */
[----:B------:R-:W-:-:S02]  /*34c0*/  SEL R3, RZ, 0x4, P6 ;  /* 0x00000004ff037807 */ /* 0x000fc40003000000 */
[----:B------:R-:W-:Y:S02]  /*34d0*/  ISETP.GE.AND P6, PT, R16, UR8, PT ;  /* 0x0000000810007c0c */ /* 0x000fe4000bfc6270 */
[----:B------:R-:W-:Y:S02]  /*34e0*/  ISETP.NE.U32.AND P1, PT, R188, RZ, PT ;  /* 0x000000ffbc00720c */ /* 0x000fe40003f25070 */
[----:B------:R-:W-:Y:S02]  /*34f0*/  SEL R188, R3, RZ, P3 ;  /* 0x000000ff03bc7207 */ /* 0x000fe40001800000 */
[----:B------:R-:W-:Y:S02]  /*3500*/  PLOP3.LUT P3, PT, PT, PT, UP1, 0x80, 0x0 ;  /* 0x000000000000781c */ /* 0x000fe40003f6f018 */
[----:B------:R-:W-:Y:S02]  /*3510*/  SEL R3, RZ, 0x4, P6 ;  /* 0x00000004ff037807 */ /* 0x000fe40003000000 */
[----:B------:R-:W-:-:S02]  /*3520*/  ISETP.GE.AND P6, PT, R14, UR8, PT ;  /* 0x000000080e007c0c */ /* 0x000fc4000bfc6270 */
[----:B------:R-:W-:Y:S02]  /*3530*/  ISETP.NE.U32.AND P0, PT, R190, RZ, PT ;  /* 0x000000ffbe00720c */ /* 0x000fe40003f05070 */
[----:B------:R-:W-:Y:S02]  /*3540*/  SEL R190, R3, RZ, P3 ;  /* 0x000000ff03be7207 */ /* 0x000fe40001800000 */
[----:B------:R-:W-:Y:S02]  /*3550*/  LOP3.LUT R6, R10, 0x40, RZ, 0x3c, !PT ;  /* 0x000000400a067812 */ /* 0x000fe400078e3cff */
[----:B------:R-:W-:Y:S02]  /*3560*/  PLOP3.LUT P3, PT, PT, PT, UP1, 0x80, 0x0 ;  /* 0x000000000000781c */ /* 0x000fe40003f6f018 */
[----:B------:R-:W-:Y:S01]  /*3570*/  SEL R3, RZ, 0x4, P6 ;  /* 0x00000004ff037807 */ /* 0x000fe20003000000 */
[----:B------:R-:W-:Y:S01]  /*3580*/  VIADD R203, R6, UR50 ;  /* 0x0000003206cb7c36 */ /* 0x000fe20008000000 */
[----:B------:R-:W-:-:S02]  /*3590*/  ISETP.GE.AND P6, PT, R12, UR8, PT ;  /* 0x000000080c007c0c */ /* 0x000fc4000bfc6270 */
[----:B------:R-:W-:Y:S02]  /*35a0*/  LOP3.LUT R5, R10, 0x50, RZ, 0x3c, !PT ;  /* 0x000000500a057812 */ /* 0x000fe400078e3cff */
[----:B------:R-:W-:Y:S01]  /*35b0*/  SEL R192, R3, RZ, P3 ;  /* 0x000000ff03c07207 */ /* 0x000fe20001800000 */
[----:B------:R-:W-:Y:S01]  /*35c0*/  LDGSTS.E [R203+0xc000], desc[UR58][R46.64], P5 ;  /* 0x0c0000002ecb7fae */ /* 0x000fe2000a92187a */
[----:B------:R-:W-:Y:S01]  /*35d0*/  PLOP3.LUT P3, PT, PT, PT, UP1, 0x80, 0x0 ;  /* 0x000000000000781c */ /* 0x000fe20003f6f018 */
[----:B------:R-:W-:Y:S01]  /*35e0*/  VIADD R205, R5, UR50 ;  /* 0x0000003205cd7c36 */ /* 0x000fe20008000000 */
[----:B------:R-:W-:Y:S01]  /*35f0*/  SEL R3, RZ, 0x4, P6 ;  /* 0x00000004ff037807 */ /* 0x000fe20003000000 */
[----:B------:R-:W-:Y:S01]  /*3600*/  LDGSTS.E [R203+0xc008], desc[UR58][R48.64], P4 ;  /* 0x0c00800030cb7fae */ /* 0x000fe2000a12187a */
[----:B------:R-:W-:Y:S02]  /*3610*/  ISETP.GE.AND P6, PT, R19, UR8, PT ;  /* 0x0000000813007c0c */ /* 0x000fe4000bfc6270 */
[----:B------:R-:W-:Y:S01]  /*3620*/  SEL R194, R3, RZ, P3 ;  /* 0x000000ff03c27207 */ /* 0x000fe20001800000 */
[----:B------:R-:W-:Y:S01]  /*3630*/  LDGSTS.E [R205+0xc000], desc[UR58][R50.64], P1 ;  /* 0x0c00000032cd7fae */ /* 0x000fe2000892187a */
[----:B------:R-:W-:-:S02]  /*3640*/  PLOP3.LUT P3, PT, PT, PT, UP1, 0x80, 0x0 ;  /* 0x000000000000781c */ /* 0x000fc40003f6f018 */
[----:B------:R-:W-:Y:S01]  /*3650*/  SEL R3, RZ, 0x4, P6 ;  /* 0x00000004ff037807 */ /* 0x000fe20003000000 */
[----:B------:R-:W-:Y:S01]  /*3660*/  LDGSTS.E [R205+0xc008], desc[UR58][R26.64], P0 ;  /* 0x0c0080001acd7fae */ /* 0x000fe2000812187a */
[----:B------:R-:W-:Y:S02]  /*3670*/  ISETP.NE.U32.AND P5, PT, R191, RZ, PT ;  /* 0x000000ffbf00720c */ /* 0x000fe40003fa5070 */
[----:B------:R-:W-:Y:S02]  /*3680*/  ISETP.GE.AND P6, PT, R17, UR8, PT ;  /* 0x0000000811007c0c */ /* 0x000fe4000bfc6270 */
[----:B------:R-:W-:Y:S02]  /*3690*/  ISETP.NE.U32.AND P1, PT, R196, RZ, PT ;  /* 0x000000ffc400720c */ /* 0x000fe40003f25070 */
[----:B------:R-:W-:Y:S02]  /*36a0*/  SEL R196, R3, RZ, P3 ;  /* 0x000000ff03c47207 */ /* 0x000fe40001800000 */
[----:B------:R-:W-:-:S02]  /*36b0*/  LOP3.LUT R4, R10, 0x60, RZ, 0x3c, !PT ;  /* 0x000000600a047812 */ /* 0x000fc400078e3cff */
[----:B------:R-:W-:Y:S02]  /*36c0*/  PLOP3.LUT P3, PT, PT, PT, UP1, 0x80, 0x0 ;  /* 0x000000000000781c */ /* 0x000fe40003f6f018 */
[----:B------:R-:W-:Y:S01]  /*36d0*/  SEL R3, RZ, 0x4, P6 ;  /* 0x00000004ff037807 */ /* 0x000fe20003000000 */
[----:B------:R-:W-:Y:S01]  /*36e0*/  VIADD R207, R4, UR50 ;  /* 0x0000003204cf7c36 */ /* 0x000fe20008000000 */
[----:B------:R-:W-:Y:S02]  /*36f0*/  ISETP.GE.AND P6, PT, R15, UR8, PT ;  /* 0x000000080f007c0c */ /* 0x000fe4000bfc6270 */
[----:B------:R-:W-:Y:S02]  /*3700*/  ISETP.NE.U32.AND P0, PT, R198, RZ, PT ;  /* 0x000000ffc600720c */ /* 0x000fe40003f05070 */
[----:B------:R-:W-:Y:S01]  /*3710*/  SEL R198, R3, RZ, P3 ;  /* 0x000000ff03c67207 */ /* 0x000fe20001800000 */
[----:B------:R-:W-:Y:S01]  /*3720*/  LDGSTS.E [R207+0xc000], desc[UR58][R24.64], P5 ;  /* 0x0c00000018cf7fae */ /* 0x000fe2000a92187a */
[----:B------:R-:W-:-:S02]  /*3730*/  PLOP3.LUT P3, PT, PT, PT, UP1, 0x80, 0x0 ;  /* 0x000000000000781c */ /* 0x000fc40003f6f018 */
[----:B------:R-:W-:Y:S02]  /*3740*/  SEL R3, RZ, 0x4, P6 ;  /* 0x00000004ff037807 */ /* 0x000fe40003000000 */
[----:B------:R-:W-:Y:S01]  /*3750*/  ISETP.NE.U32.AND P4, PT, R193, RZ, PT ;  /* 0x000000ffc100720c */ /* 0x000fe20003f85070 */
[----:B------:R-:W-:Y:S01]  /*3760*/  VIADD R193, R140, UR50 ;  /* 0x000000328cc17c36 */ /* 0x000fe20008000000 */
[----:B------:R-:W-:Y:S02]  /*3770*/  SEL R200, R3, RZ, P3 ;  /* 0x000000ff03c87207 */ /* 0x000fe40001800000 */
[----:B------:R-:W-:Y:S02]  /*3780*/  ISETP.NE.U32.AND P5, PT, R0, RZ, PT ;  /* 0x000000ff0000720c */ /* 0x000fe40003fa5070 */
[----:B------:R-:W-:Y:S02]  /*3790*/  LOP3.LUT R3, R10, 0x70, RZ, 0x3c, !PT ;  /* 0x000000700a037812 */ /* 0x000fe400078e3cff */
[----:B------:R-:W-:-:S02]  /*37a0*/  ISETP.GE.AND P6, PT, R13, UR8, PT ;  /* 0x000000080d007c0c */ /* 0x000fc4000bfc6270 */
[----:B------:R-:W-:Y:S01]  /*37b0*/  PLOP3.LUT P3, PT, PT, PT, UP1, 0x80, 0x0 ;  /* 0x000000000000781c */ /* 0x000fe20003f6f018 */
[----:B------:R-:W-:Y:S01]  /*37c0*/  VIADD R209, R3, UR50 ;  /* 0x0000003203d17c36 */ /* 0x000fe20008000000 */
[----:B------:R-:W-:Y:S01]  /*37d0*/  SEL R0, RZ, 0x4, P6 ;  /* 0x00000004ff007807 */ /* 0x000fe20003000000 */
[----:B------:R-:W-:Y:S01]  /*37e0*/  LDGSTS.E [R207+0xc008], desc[UR58][R30.64], P4 ;  /* 0x0c0080001ecf7fae */ /* 0x000fe2000a12187a */
[----:B------:R-:W-:Y:S02]  /*37f0*/  ISETP.NE.U32.AND P4, PT, R2, RZ, PT ;  /* 0x000000ff0200720c */ /* 0x000fe40003f85070 */
[----:B------:R-:W-:Y:S01]  /*3800*/  LOP3.LUT R2, R140, 0x40, RZ, 0x3c, !PT ;  /* 0x000000408c027812 */ /* 0x000fe200078e3cff */
[----:B------:R-:W-:Y:S01]  /*3810*/  LDGSTS.E [R209+0xc000], desc[UR58][R28.64], P1 ;  /* 0x0c0000001cd17fae */ /* 0x000fe2000892187a */
[----:B------:R-:W-:Y:S02]  /*3820*/  ISETP.GE.AND P6, PT, R131, UR8, PT ;  /* 0x0000000883007c0c */ /* 0x000fe4000bfc6270 */
[----:B------:R-:W-:Y:S01]  /*3830*/  SEL R202, R0, RZ, P3 ;  /* 0x000000ff00ca7207 */ /* 0x000fe20001800000 */
[----:B------:R-:W-:Y:S01]  /*3840*/  LDGSTS.E [R209+0xc008], desc[UR58][R52.64], P0 ;  /* 0x0c00800034d17fae */ /* 0x000fe2000812187a */
[----:B------:R-:W-:Y:S01]  /*3850*/  VIADD R191, R2, UR50 ;  /* 0x0000003202bf7c36 */ /* 0x000fe20008000000 */
[----:B------:R-:W-:-:S02]  /*3860*/  PLOP3.LUT P3, PT, PT, PT, UP1, 0x80, 0x0 ;  /* 0x000000000000781c */ /* 0x000fc40003f6f018 */
[----:B------:R-:W0:Y:S01]  /*3870*/  LDGDEPBAR ;  /* 0x00000000000079af */ /* 0x000e220000000000 */
[----:B------:R-:W-:Y:S02]  /*3880*/  SEL R0, RZ, 0x4, P6 ;  /* 0x00000004ff007807 */ /* 0x000fe40003000000 */
[----:B------:R-:W-:Y:S01]  /*3890*/  ISETP.GE.AND P6, PT, R130, UR8, PT ;  /* 0x0000000882007c0c */ /* 0x000fe2000bfc6270 */
[----:B------:R1:W-:Y:S01]  /*38a0*/  LDGSTS.E [R193], desc[UR58][R54.64], P5 ;  /* 0x0000000036c17fae */ /* 0x0003e2000a92187a */
[----:B------:R-:W-:Y:S02]  /*38b0*/  ISETP.NE.U32.AND P1, PT, R144, RZ, PT ;  /* 0x000000ff9000720c */ /* 0x000fe40003f25070 */
[----:B------:R-:W-:Y:S01]  /*38c0*/  SEL R144, R0, RZ, P3 ;  /* 0x000000ff00907207 */ /* 0x000fe20001800000 */
[----:B------:R2:W-:Y:S01]  /*38d0*/  LDGSTS.E [R193+0x400], desc[UR58][R58.64], P5 ;  /* 0x004000003ac17fae */ /* 0x0005e2000a92187a */
[----:B------:R-:W-:Y:S02]  /*38e0*/  PLOP3.LUT P3, PT, PT, PT, UP1, 0x80, 0x0 ;  /* 0x000000000000781c */ /* 0x000fe40003f6f018 */
[----:B------:R-:W-:Y:S01]  /*38f0*/  SEL R0, RZ, 0x4, P6 ;  /* 0x00000004ff007807 */ /* 0x000fe20003000000 */
[----:B------:R3:W-:Y:S01]  /*3900*/  LDGSTS.E [R193+0x800], desc[UR58][R62.64], P5 ;  /* 0x008000003ec17fae */ /* 0x0007e2000a92187a */
[----:B------:R-:W-:-:S02]  /*3910*/  ISETP.NE.U32.AND P6, PT, R180, RZ, PT ;  /* 0x000000ffb400720c */ /* 0x000fc40003fc5070 */
[----:B------:R-:W-:Y:S01]  /*3920*/  SEL R180, R0, RZ, P3 ;  /* 0x000000ff00b47207 */ /* 0x000fe20001800000 */
[----:B------:R4:W-:Y:S01]  /*3930*/  LDGSTS.E [R193+0xc00], desc[UR58][R66.64], P5 ;  /* 0x00c0000042c17fae */ /* 0x0009e2000a92187a */
[----:B------:R-:W-:Y:S01]  /*3940*/  IMAD.SHL.U32 R0, R146, 0x20, RZ ;  /* 0x0000002092007824 */ /* 0x000fe200078e00ff */
[----:B------:R-:W-:Y:S01]  /*3950*/  ISETP.NE.U32.AND P0, PT, R182, RZ, PT ;  /* 0x000000ffb600720c */ /* 0x000fe20003f05070 */
[C---:B-1----:R-:W-:Y:S01]  /*3960*/  IMAD.WIDE R54, R147.reuse, 0x4, R54 ;  /* 0x0000000493367825 */ /* 0x042fe200078e0236 */
[----:B------:R1:W-:Y:S01]  /*3970*/  LDGSTS.E [R193+0x1000], desc[UR58][R70.64], P5 ;  /* 0x0100000046c17fae */ /* 0x0003e2000a92187a */
[----:B------:R-:W-:Y:S02]  /*3980*/  ISETP.NE.U32.AND P3, PT, R184, RZ, PT ;  /* 0x000000ffb800720c */ /* 0x000fe40003f65070 */
[C---:B------:R-:W-:Y:S01]  /*3990*/  IMAD.WIDE R178, R0.reuse, 0x4, R178 ;  /* 0x0000000400b27825 */ /* 0x040fe200078e02b2 */
[----:B------:R5:W-:Y:S03]  /*39a0*/  LDGSTS.E [R193+0x1400], desc[UR58][R74.64], P5 ;  /* 0x014000004ac17fae */ /* 0x000be6000a92187a */
        /* <DEDUP_REMOVED lines=28> */
[----:B------:R-:W-:Y:S01]  /*3b70*/  IMAD.WIDE R52, R0, 0x4, R52 ;  /* 0x0000000400347825 */ /* 0x000fe200078e0234 */
[----:B------:R5:W-:Y:S03]  /*3b80*/  LDGSTS.E [R191+0x1200], desc[UR58][R72.64], P5 ;  /* 0x0120000048bf7fae */ /* 0x000be6000a92187a */
[C---:B--2---:R-:W-:Y:S01]  /*3b90*/  IMAD.WIDE R58, R147.reuse, 0x4, R58 ;  /* 0x00000004933a7825 */ /* 0x044fe200078e023a */
[----:B------:R2:W-:Y:S03]  /*3ba0*/  LDGSTS.E [R191+0x1600], desc[UR58][R76.64], P5 ;  /* 0x016000004cbf7fae */ /* 0x0005e6000a92187a */
[C---:B---3--:R-:W-:Y:S01]  /*3bb0*/  IMAD.WIDE R62, R147.reuse, 0x4, R62 ;  /* 0x00000004933e7825 */ /* 0x048fe200078e023e */
[----:B------:R3:W-:Y:S03]  /*3bc0*/  LDGSTS.E [R191+0x1a00], desc[UR58][R80.64], P5 ;  /* 0x01a0000050bf7fae */ /* 0x0007e6000a92187a */
[C---:B----4-:R-:W-:Y:S01]  /*3bd0*/  IMAD.WIDE R66, R147.reuse, 0x4, R66 ;  /* 0x0000000493427825 */ /* 0x050fe200078e0242 */
[----:B------:R4:W-:Y:S03]  /*3be0*/  LDGSTS.E [R191+0x1e00], desc[UR58][R84.64], P5 ;  /* 0x01e0000054bf7fae */ /* 0x0009e6000a92187a */
[C---:B-1----:R-:W-:Y:S01]  /*3bf0*/  IMAD.WIDE R70, R147.reuse, 0x4, R70 ;  /* 0x0000000493467825 */ /* 0x042fe200078e0246 */
[----:B------:R-:W-:Y:S03]  /*3c00*/  LDGSTS.E [R191+0x2200], desc[UR58][R148.64], P5 ;  /* 0x0220000094bf7fae */ /* 0x000fe6000a92187a */
[C---:B-----5:R-:W-:Y:S01]  /*3c10*/  IMAD.WIDE R74, R147.reuse, 0x4, R74 ;  /* 0x00000004934a7825 */ /* 0x060fe200078e024a */
[----:B------:R-:W-:Y:S03]  /*3c20*/  LDGSTS.E [R191+0x2600], desc[UR58][R152.64], P5 ;  /* 0x0260000098bf7fae */ /* 0x000fe6000a92187a */
[C---:B------:R-:W-:Y:S01]  /*3c30*/  IMAD.WIDE R78, R147.reuse, 0x4, R78 ;  /* 0x00000004934e7825 */ /* 0x040fe200078e024e */
        /* <DEDUP_REMOVED lines=9> */
[----:B------:R-:W-:Y:S01]  /*3cd0*/  IMAD.WIDE R158, R147, 0x4, R158 ;  /* 0x00000004939e7825 */ /* 0x000fe200078e029e */
[----:B------:R-:W-:Y:S01]  /*3ce0*/  LDGSTS.E [R191+0x3e00], desc[UR58][R176.64], P5 ;  /* 0x03e00000b0bf7fae */ /* 0x000fe2000a92187a */
[----:B------:R-:W-:-:S02]  /*3cf0*/  ISETP.NE.U32.AND P5, PT, R186, RZ, PT ;  /* 0x000000ffba00720c */ /* 0x000fc40003fa5070 */
[C---:B------:R-:W-:Y:S01]  /*3d00*/  IMAD.WIDE R162, R147.reuse, 0x4, R162 ;  /* 0x0000000493a27825 */ /* 0x040fe200078e02a2 */
[----:B------:R-:W0:Y:S03]  /*3d10*/  LDGDEPBAR ;  /* 0x00000000000079af */ /* 0x000e260000000000 */
[C---:B------:R-:W-:Y:S01]  /*3d20*/  IMAD.WIDE R166, R147.reuse, 0x4, R166 ;  /* 0x0000000493a67825 */ /* 0x040fe200078e02a6 */
[----:B------:R-:W-:Y:S03]  /*3d30*/  BAR.SYNC.DEFER_BLOCKING 0x0 ;  /* 0x0000000000007b1d */ /* 0x000fe60000010000 */
[----:B------:R-:W-:-:S04]  /*3d40*/  IMAD.WIDE R170, R147, 0x4, R170 ;  /* 0x0000000493aa7825 */ /* 0x000fc800078e02aa */
[----:B------:R-:W-:-:S04]  /*3d50*/  IMAD.WIDE R174, R147, 0x4, R174 ;  /* 0x0000000493ae7825 */ /* 0x000fc800078e02ae */
[----:B------:R-:W-:-:S04]  /*3d60*/  IMAD.WIDE R56, R147, 0x4, R56 ;  /* 0x0000000493387825 */ /* 0x000fc800078e0238 */
[----:B------:R-:W-:-:S04]  /*3d70*/  IMAD.WIDE R60, R147, 0x4, R60 ;  /* 0x00000004933c7825 */ /* 0x000fc800078e023c */
[----:B------:R-:W-:-:S04]  /*3d80*/  IMAD.WIDE R64, R147, 0x4, R64 ;  /* 0x0000000493407825 */ /* 0x000fc800078e0240 */
[C---:B------:R-:W-:Y:S01]  /*3d90*/  IMAD.WIDE R68, R147.reuse, 0x4, R68 ;  /* 0x0000000493447825 */ /* 0x040fe200078e0244 */
[----:B------:R-:W-:Y:S01]  /*3da0*/  @!PT LDS RZ, [RZ] ;  /* 0x00000000fffff984 */ /* 0x000fe20000000800 */
[----:B------:R-:W-:Y:S01]  /*3db0*/  @!PT LDS RZ, [RZ] ;  /* 0x00000000fffff984 */ /* 0x000fe20000000800 */
[----:B------:R-:W-:Y:S01]  /*3dc0*/  @!PT LDS RZ, [RZ] ;  /* 0x00000000fffff984 */ /* 0x000fe20000000800 */
[----:B------:R-:W-:Y:S01]  /*3dd0*/  LDGSTS.E [R195+0xe000], desc[UR58][R178.64], P4 ;  /* 0x0e000000b2c37fae */ /* 0x000fe2000a12187a */
[----:B------:R-:W-:Y:S02]  /*3de0*/  ISETP.NE.U32.AND P4, PT, R188, RZ, PT ;  /* 0x000000ffbc00720c */ /* 0x000fe40003f85070 */
[C---:B------:R-:W-:Y:S01]  /*3df0*/  IMAD.WIDE R72, R147.reuse, 0x4, R72 ;  /* 0x0000000493487825 */ /* 0x040fe200078e0248 */
[----:B------:R1:W-:Y:S01]  /*3e00*/  LDGSTS.E [R195+0xe008], desc[UR58][R32.64], P1 ;  /* 0x0e00800020c37fae */ /* 0x0003e2000892187a */
[----:B------:R-:W-:Y:S02]  /*3e10*/  ISETP.NE.U32.AND P1, PT, R190, RZ, PT ;  /* 0x000000ffbe00720c */ /* 0x000fe40003f25070 */
[----:B--2---:R-:W-:Y:S01]  /*3e20*/  IMAD.WIDE R76, R147, 0x4, R76 ;  /* 0x00000004934c7825 */ /* 0x004fe200078e024c */
[----:B------:R2:W-:Y:S01]  /*3e30*/  LDGSTS.E [R197+0xe000], desc[UR58][R34.64], P6 ;  /* 0x0e00000022c57fae */ /* 0x0005e2000b12187a */
[----:B------:R-:W-:-:S02]  /*3e40*/  ISETP.NE.U32.AND P6, PT, R192, RZ, PT ;  /* 0x000000ffc000720c */ /* 0x000fc40003fc5070 */
[C---:B---3--:R-:W-:Y:S01]  /*3e50*/  IMAD.WIDE R80, R147.reuse, 0x4, R80 ;  /* 0x0000000493507825 */ /* 0x048fe200078e0250 */
[----:B------:R3:W-:Y:S01]  /*3e60*/  LDGSTS.E [R197+0xe008], desc[UR58][R36.64], P0 ;  /* 0x0e00800024c57fae */ /* 0x0007e2000812187a */
[----:B------:R-:W-:Y:S02]  /*3e70*/  ISETP.NE.U32.AND P0, PT, R194, RZ, PT ;  /* 0x000000ffc200720c */ /* 0x000fe40003f05070 */
[C---:B----4-:R-:W-:Y:S01]  /*3e80*/  IMAD.WIDE R84, R147.reuse, 0x4, R84 ;  /* 0x0000000493547825 */ /* 0x050fe200078e0254 */
[----:B------:R4:W-:Y:S01]  /*3e90*/  LDGSTS.E [R199+0xe000], desc[UR58][R38.64], P3 ;  /* 0x0e00000026c77fae */ /* 0x0009e2000992187a */
[----:B------:R-:W-:Y:S02]  /*3ea0*/  ISETP.NE.U32.AND P3, PT, R196, RZ, PT ;  /* 0x000000ffc400720c */ /* 0x000fe40003f65070 */
[----:B-1----:R-:W-:Y:S01]  /*3eb0*/  CS2R R32, SRZ ;  /* 0x0000000000207805 */ /* 0x002fe2000001ff00 */
[----:B------:R-:W-:Y:S01]  /*3ec0*/  IMAD.WIDE R148, R147, 0x4, R148 ;  /* 0x0000000493947825 */ /* 0x000fe200078e0294 */
[----:B------:R1:W-:Y:S01]  /*3ed0*/  LDGSTS.E [R199+0xe008], desc[UR58][R40.64], P5 ;  /* 0x0e00800028c77fae */ /* 0x0003e2000a92187a */
[----:B------:R-:W-:-:S02]  /*3ee0*/  ISETP.NE.U32.AND P5, PT, R198, RZ, PT ;  /* 0x000000ffc600720c */ /* 0x000fc40003fa5070 */
[----:B--2---:R-:W-:Y:S01]  /*3ef0*/  CS2R R34, SRZ ;  /* 0x0000000000227805 */ /* 0x004fe2000001ff00 */
[C---:B------:R-:W-:Y:S01]  /*3f00*/  IMAD.WIDE R152, R147.reuse, 0x4, R152 ;  /* 0x0000000493987825 */ /* 0x040fe200078e0298 */
[----:B------:R2:W-:Y:S01]  /*3f10*/  LDGSTS.E [R201+0xe000], desc[UR58][R42.64], P4 ;  /* 0x0e0000002ac97fae */ /* 0x0005e2000a12187a */
[----:B------:R-:W-:Y:S02]  /*3f20*/  ISETP.NE.U32.AND P4, PT, R200, RZ, PT ;  /* 0x000000ffc800720c */ /* 0x000fe40003f85070 */
[----:B---3--:R-:W-:Y:S01]  /*3f30*/  CS2R R36, SRZ ;  /* 0x0000000000247805 */ /* 0x008fe2000001ff00 */
[C---:B------:R-:W-:Y:S01]  /*3f40*/  IMAD.WIDE R156, R147.reuse, 0x4, R156 ;  /* 0x00000004939c7825 */ /* 0x040fe200078e029c */
[----:B------:R3:W-:Y:S01]  /*3f50*/  LDGSTS.E [R201+0xe008], desc[UR58][R44.64], P2 ;  /* 0x0e0080002cc97fae */ /* 0x0007e2000912187a */
[----:B------:R-:W-:Y:S02]  /*3f60*/  ISETP.NE.U32.AND P2, PT, R202, RZ, PT ;  /* 0x000000ffca00720c */ /* 0x000fe40003f45070 */
[----:B----4-:R-:W-:Y:S01]  /*3f70*/  CS2R R38, SRZ ;  /* 0x0000000000267805 */ /* 0x010fe2000001ff00 */
[----:B------:R-:W-:Y:S01]  /*3f80*/  IMAD.WIDE R160, R147, 0x4, R160 ;  /* 0x0000000493a07825 */ /* 0x000fe200078e02a0 */
[----:B------:R4:W-:Y:S01]  /*3f90*/  LDGSTS.E [R203+0xe000], desc[UR58][R46.64], P1 ;  /* 0x0e0000002ecb7fae */ /* 0x0009e2000892187a */
[----:B------:R-:W-:-:S02]  /*3fa0*/  ISETP.NE.U32.AND P1, PT, R144, RZ, PT ;  /* 0x000000ff9000720c */ /* 0x000fc40003f25070 */
[----:B-1----:R-:W-:Y:S01]  /*3fb0*/  CS2R R40, SRZ ;  /* 0x0000000000287805 */ /* 0x002fe2000001ff00 */
[C---:B------:R-:W-:Y:S01]  /*3fc0*/  IMAD.WIDE R164, R147.reuse, 0x4, R164 ;  /* 0x0000000493a47825 */ /* 0x040fe200078e02a4 */
[----:B------:R1:W-:Y:S01]  /*3fd0*/  LDGSTS.E [R203+0xe008], desc[UR58][R48.64], P6 ;  /* 0x0e00800030cb7fae */ /* 0x0003e2000b12187a */
[----:B------:R-:W-:Y:S02]  /*3fe0*/  ISETP.NE.U32.AND P6, PT, R180, RZ, PT ;  /* 0x000000ffb400720c */ /* 0x000fe40003fc5070 */
[----:B--2---:R-:W-:Y:S01]  /*3ff0*/  CS2R R42, SRZ ;  /* 0x00000000002a7805 */ /* 0x004fe2000001ff00 */
[C---:B------:R-:W-:Y:S01]  /*4000*/  IMAD.WIDE R168, R147.reuse, 0x4, R168 ;  /* 0x0000000493a87825 */ /* 0x040fe200078e02a8 */
[----:B------:R2:W-:Y:S01]  /*4010*/  LDGSTS.E [R205+0xe000], desc[UR58][R50.64], P0 ;  /* 0x0e00000032cd7fae */ /* 0x0005e2000812187a */
[----:B------:R-:W-:Y:S02]  /*4020*/  PLOP3.LUT P0, PT, PT, PT, UP0, 0x40, 0x0 ;  /* 0x000000000000781c */ /* 0x000fe40003f0e808 */
[----:B---3--:R-:W-:Y:S01]  /*4030*/  CS2R R44, SRZ ;  /* 0x00000000002c7805 */ /* 0x008fe2000001ff00 */
[----:B------:R-:W-:Y:S01]  /*4040*/  IMAD.WIDE R172, R147, 0x4, R172 ;  /* 0x0000000493ac7825 */ /* 0x000fe200078e02ac */
[----:B------:R3:W-:Y:S01]  /*4050*/  LDGSTS.E [R205+0xe008], desc[UR58][R26.64], P3 ;  /* 0x0e0080001acd7fae */ /* 0x0007e2000992187a */
[----:B----4-:R-:W-:-:S02]  /*4060*/  CS2R R46, SRZ ;  /* 0x00000000002e7805 */ /* 0x010fc4000001ff00 */
[----:B------:R-:W-:Y:S01]  /*4070*/  IMAD.WIDE R176, R147, 0x4, R176 ;  /* 0x0000000493b07825 */ /* 0x000fe200078e02b0 */
[----:B------:R4:W-:Y:S01]  /*4080*/  LDGSTS.E [R207+0xe000], desc[UR58][R24.64], P5 ;  /* 0x0e00000018cf7fae */ /* 0x0009e2000a92187a */
[----:B-1----:R-:W-:-:S03]  /*4090*/  CS2R R48, SRZ ;  /* 0x0000000000307805 */ /* 0x002fc6000001ff00 */
[----:B------:R1:W-:Y:S01]  /*40a0*/  LDGSTS.E [R207+0xe008], desc[UR58][R30.64], P4 ;  /* 0x0e0080001ecf7fae */ /* 0x0003e2000a12187a */
[----:B--2---:R-:W-:-:S03]  /*40b0*/  CS2R R50, SRZ ;  /* 0x0000000000327805 */ /* 0x004fc6000001ff00 */
[----:B------:R2:W-:Y:S01]  /*40c0*/  LDGSTS.E [R209+0xe000], desc[UR58][R28.64], P2 ;  /* 0x0e0000001cd17fae */ /* 0x0005e2000912187a */
[----:B---3--:R-:W-:-:S03]  /*40d0*/  CS2R R26, SRZ ;  /* 0x00000000001a7805 */ /* 0x008fc6000001ff00 */
[----:B------:R3:W-:Y:S01]  /*40e0*/  LDGSTS.E [R209+0xe008], desc[UR58][R52.64], P1 ;  /* 0x0e00800034d17fae */ /* 0x0007e2000892187a */
[----:B----4-:R-:W-:-:S03]  /*40f0*/  CS2R R24, SRZ ;  /* 0x0000000000187805 */ /* 0x010fc6000001ff00 */
[----:B------:R-:W0:Y:S01]  /*4100*/  LDGDEPBAR ;  /* 0x00000000000079af */ /* 0x000e220000000000 */
[----:B-1----:R-:W-:-:S03]  /*4110*/  CS2R R30, SRZ ;  /* 0x00000000001e7805 */ /* 0x002fc6000001ff00 */
[----:B------:R1:W-:Y:S01]  /*4120*/  LDGSTS.E [R193+0x4000], desc[UR58][R54.64], P6 ;  /* 0x0400000036c17fae */ /* 0x0003e2000b12187a */
[----:B--2---:R-:W-:-:S03]  /*4130*/  CS2R R28, SRZ ;  /* 0x00000000001c7805 */ /* 0x004fc6000001ff00 */
[----:B------:R2:W-:Y:S01]  /*4140*/  LDGSTS.E [R193+0x4400], desc[UR58][R58.64], P6 ;  /* 0x044000003ac17fae */ /* 0x0005e2000b12187a */
[----:B---3--:R-:W-:-:S03]  /*4150*/  CS2R R52, SRZ ;  /* 0x0000000000347805 */ /* 0x008fc6000001ff00 */
[----:B------:R3:W-:Y:S04]  /*4160*/  LDGSTS.E [R193+0x4800], desc[UR58][R62.64], P6 ;  /* 0x048000003ec17fae */ /* 0x0007e8000b12187a */
[----:B------:R4:W-:Y:S01]  /*4170*/  LDGSTS.E [R193+0x4c00], desc[UR58][R66.64], P6 ;  /* 0x04c0000042c17fae */ /* 0x0009e2000b12187a */
[----:B-1----:R-:W-:Y:S01]  /*4180*/  CS2R R54, SRZ ;  /* 0x0000000000367805 */ /* 0x002fe2000001ff00 */
[----:B------:R-:W1:Y:S01]  /*4190*/  S2R R144, SR_TID.X ;  /* 0x0000000000907919 */ /* 0x000e620000002100 */
[----:B--2---:R-:W-:Y:S01]  /*41a0*/  CS2R R58, SRZ ;  /* 0x00000000003a7805 */ /* 0x004fe2000001ff00 */
[----:B------:R2:W-:Y:S01]  /*41b0*/  LDGSTS.E [R193+0x5000], desc[UR58][R70.64], P6 ;  /* 0x0500000046c17fae */ /* 0x0005e2000b12187a */
[----:B---3--:R-:W-:-:S03]  /*41c0*/  CS2R R62, SRZ ;  /* 0x00000000003e7805 */ /* 0x008fc6000001ff00 */
[----:B------:R3:W-:Y:S01]  /*41d0*/  LDGSTS.E [R193+0x5400], desc[UR58][R74.64], P6 ;  /* 0x054000004ac17fae */ /* 0x0007e2000b12187a */
[----:B----4-:R-:W-:-:S03]  /*41e0*/  CS2R R66, SRZ ;  /* 0x0000000000427805 */ /* 0x010fc6000001ff00 */
[----:B------:R4:W-:Y:S04]  /*41f0*/  LDGSTS.E [R193+0x5800], desc[UR58][R78.64], P6 ;  /* 0x058000004ec17fae */ /* 0x0009e8000b12187a */
[----:B------:R5:W-:Y:S01]  /*4200*/  LDGSTS.E [R193+0x5c00], desc[UR58][R82.64], P6 ;  /* 0x05c0000052c17fae */ /* 0x000be2000b12187a */
[----:B--2---:R-:W-:-:S03]  /*4210*/  CS2R R70, SRZ ;  /* 0x0000000000467805 */ /* 0x004fc6000001ff00 */
[----:B------:R2:W-:Y:S01]  /*4220*/  LDGSTS.E [R193+0x6000], desc[UR58][R86.64], P6 ;  /* 0x0600000056c17fae */ /* 0x0005e2000b12187a */
[----:B---3--:R-:W-:-:S03]  /*4230*/  CS2R R74, SRZ ;  /* 0x00000000004a7805 */ /* 0x008fc6000001ff00 */
[----:B------:R-:W-:Y:S01]  /*4240*/  LDGSTS.E [R193+0x6400], desc[UR58][R150.64], P6 ;  /* 0x0640000096c17fae */ /* 0x000fe2000b12187a */
[----:B----4-:R-:W-:-:S03]  /*4250*/  CS2R R78, SRZ ;  /* 0x00000000004e7805 */ /* 0x010fc6000001ff00 */
[----:B------:R-:W-:Y:S01]  /*4260*/  LDGSTS.E [R193+0x6800], desc[UR58][R154.64], P6 ;  /* 0x068000009ac17fae */ /* 0x000fe2000b12187a */
[----:B-----5:R-:W-:-:S03]  /*4270*/  CS2R R82, SRZ ;  /* 0x0000000000527805 */ /* 0x020fc6000001ff00 */
[----:B------:R-:W-:Y:S01]  /*4280*/  LDGSTS.E [R193+0x6c00], desc[UR58][R158.64], P6 ;  /* 0x06c000009ec17fae */ /* 0x000fe2000b12187a */
[----:B--2---:R-:W-:-:S03]  /*4290*/  CS2R R86, SRZ ;  /* 0x0000000000567805 */ /* 0x004fc6000001ff00 */
[----:B------:R-:W-:Y:S04]  /*42a0*/  LDGSTS.E [R193+0x7000], desc[UR58][R162.64], P6 ;  /* 0x07000000a2c17fae */ /* 0x000fe8000b12187a */
[----:B------:R-:W-:Y:S04]  /*42b0*/  LDGSTS.E [R193+0x7400], desc[UR58][R166.64], P6 ;  /* 0x07400000a6c17fae */ /* 0x000fe8000b12187a */
[----:B------:R-:W-:Y:S04]  /*42c0*/  LDGSTS.E [R193+0x7800], desc[UR58][R170.64], P6 ;  /* 0x07800000aac17fae */ /* 0x000fe8000b12187a */
[----:B------:R-:W-:Y:S04]  /*42d0*/  LDGSTS.E [R193+0x7c00], desc[UR58][R174.64], P6 ;  /* 0x07c00000aec17fae */ /* 0x000fe8000b12187a */
[----:B------:R2:W-:Y:S04]  /*42e0*/  LDGSTS.E [R191+0x4200], desc[UR58][R56.64], P6 ;  /* 0x0420000038bf7fae */ /* 0x0005e8000b12187a */
[----:B------:R3:W-:Y:S04]  /*42f0*/  LDGSTS.E [R191+0x4600], desc[UR58][R60.64], P6 ;  /* 0x046000003cbf7fae */ /* 0x0007e8000b12187a */
[----:B------:R4:W-:Y:S04]  /*4300*/  LDGSTS.E [R191+0x4a00], desc[UR58][R64.64], P6 ;  /* 0x04a0000040bf7fae */ /* 0x0009e8000b12187a */
[----:B------:R5:W-:Y:S01]  /*4310*/  LDGSTS.E [R191+0x4e00], desc[UR58][R68.64], P6 ;  /* 0x04e0000044bf7fae */ /* 0x000be2000b12187a */
[----:B--2---:R-:W-:-:S03]  /*4320*/  CS2R R56, SRZ ;  /* 0x0000000000387805 */ /* 0x004fc6000001ff00 */
[----:B------:R2:W-:Y:S01]  /*4330*/  LDGSTS.E [R191+0x5200], desc[UR58][R72.64], P6 ;  /* 0x0520000048bf7fae */ /* 0x0005e2000b12187a */
[----:B---3--:R-:W-:-:S03]  /*4340*/  CS2R R60, SRZ ;  /* 0x00000000003c7805 */ /* 0x008fc6000001ff00 */
[----:B------:R3:W-:Y:S01]  /*4350*/  LDGSTS.E [R191+0x5600], desc[UR58][R76.64], P6 ;  /* 0x056000004cbf7fae */ /* 0x0007e2000b12187a */
[----:B----4-:R-:W-:-:S03]  /*4360*/  CS2R R64, SRZ ;  /* 0x0000000000407805 */ /* 0x010fc6000001ff00 */
[----:B------:R4:W-:Y:S01]  /*4370*/  LDGSTS.E [R191+0x5a00], desc[UR58][R80.64], P6 ;  /* 0x05a0000050bf7fae */ /* 0x0009e2000b12187a */
[----:B-----5:R-:W-:-:S03]  /*4380*/  CS2R R68, SRZ ;  /* 0x0000000000447805 */ /* 0x020fc6000001ff00 */
        /* <DEDUP_REMOVED lines=9> */
[C---:B-1----:R-:W-:Y:S02]  /*4420*/  IMAD.SHL.U32 R148, R144.reuse, 0x80, RZ ;  /* 0x0000008090947824 */ /* 0x042fe400078e00ff */
[----:B------:R-:W-:Y:S01]  /*4430*/  IMAD.SHL.U32 R149, R144, 0x8, RZ ;  /* 0x0000000890957824 */ /* 0x000fe200078e00ff */
[----:B------:R2:W-:Y:S04]  /*4440*/  LDGSTS.E [R191+0x7200], desc[UR58][R164.64], P6 ;  /* 0x07200000a4bf7fae */ /* 0x0005e8000b12187a */
[----:B------:R2:W-:Y:S04]  /*4450*/  LDGSTS.E [R191+0x7600], desc[UR58][R168.64], P6 ;  /* 0x07600000a8bf7fae */ /* 0x0005e8000b12187a */
[----:B------:R2:W-:Y:S04]  /*4460*/  LDGSTS.E [R191+0x7a00], desc[UR58][R172.64], P6 ;  /* 0x07a00000acbf7fae */ /* 0x0005e8000b12187a */
[----:B------:R2:W-:Y:S04]  /*4470*/  LDGSTS.E [R191+0x7e00], desc[UR58][R176.64], P6 ;  /* 0x07e00000b0bf7fae */ /* 0x0005e8000b12187a */
[----:B------:R-:W0:Y:S01]  /*4480*/  LDGDEPBAR ;  /* 0x00000000000079af */ /* 0x000e220000000000 */
[----:B------:R-:W-:Y:S05]  /*4490*/  @P0 BRA `(.L_x_0) ;  /* 0x0000002400dc0947 */ /* 0x000fea0003800000 */
[----:B------:R-:W-:Y:S01]  /*44a0*/  SHF.R.S32.HI R24, RZ, 0x1f, R141 ;  /* 0x0000001fff187819 */ /* 0x000fe2000001148d */
[----:B------:R-:W-:Y:S01]  /*44b0*/  IMAD.SHL.U32 R62, R147, 0x8, RZ ;  /* 0x00000008933e7824 */ /* 0x000fe200078e00ff */
[----:B------:R-:W-:Y:S02]  /*44c0*/  SHF.R.S32.HI R26, RZ, 0x1f, R139 ;  /* 0x0000001fff1a7819 */ /* 0x000fe4000001148b */
[----:B------:R-:W-:Y:S02]  /*44d0*/  CS2R R64, SRZ ;  /* 0x0000000000407805 */ /* 0x000fe4000001ff00 */
[----:B------:R-:W-:Y:S02]  /*44e0*/  SHF.L.U64.HI R141, R141, 0x2, R24 ;  /* 0x000000028d8d7819 */ /* 0x000fe40000010218 */
[----:B------:R-:W-:Y:S02]  /*44f0*/  CS2R R66, SRZ ;  /* 0x0000000000427805 */ /* 0x000fe4000001ff00 */
[----:B------:R-:W-:-:S02]  /*4500*/  SHF.R.S32.HI R24, RZ, 0x1f, R137 ;  /* 0x0000001fff187819 */ /* 0x000fc40000011489 */
[----:B------:R-:W-:Y:S02]  /*4510*/  CS2R R68, SRZ ;  /* 0x0000000000447805 */ /* 0x000fe4000001ff00 */
[----:B------:R-:W-:Y:S02]  /*4520*/  SHF.R.S32.HI R27, RZ, 0x1f, R128 ;  /* 0x0000001fff1b7819 */ /* 0x000fe40000011480 */
[----:B------:R-:W-:Y:S02]  /*4530*/  CS2R R70, SRZ ;  /* 0x0000000000467805 */ /* 0x000fe4000001ff00 */
[----:B------:R-:W-:Y:S02]  /*4540*/  SHF.L.U64.HI R137, R137, 0x2, R24 ;  /* 0x0000000289897819 */ /* 0x000fe40000010218 */
[----:B------:R-:W-:Y:S02]  /*4550*/  CS2R R72, SRZ ;  /* 0x0000000000487805 */ /* 0x000fe4000001ff00 */
[----:B------:R-:W-:-:S02]  /*4560*/  SHF.R.S32.HI R24, RZ, 0x1f, R147 ;  /* 0x0000001fff187819 */ /* 0x000fc40000011493 */
[----:B------:R-:W-:Y:S02]  /*4570*/  CS2R R74, SRZ ;  /* 0x00000000004a7805 */ /* 0x000fe4000001ff00 */
[----:B------:R-:W-:Y:S02]  /*4580*/  SHF.L.U64.HI R139, R139, 0x2, R26 ;  /* 0x000000028b8b7819 */ /* 0x000fe4000001021a */
        /* <DEDUP_REMOVED lines=9> */
[----:B--2---:R-:W-:-:S02]  /*4620*/  LEA R152, P0, R22, R62, 0x2 ;  /* 0x0000003e16987211 */ /* 0x004fc400078010ff */
[----:B------:R-:W-:Y:S02]  /*4630*/  CS2R R86, SRZ ;  /* 0x0000000000567805 */ /* 0x000fe4000001ff00 */
[----:B------:R-:W-:Y:S01]  /*4640*/  SHF.R.S32.HI R27, RZ, 0x1f, R126 ;  /* 0x0000001fff1b7819 */ /* 0x000fe2000001147e */
[----:B------:R-:W-:Y:S01]  /*4650*/  UIADD3 UR51, UR20, -0x40, URZ ;  /* 0xffffffc014337890 */ /* 0x000fe2000fffe03f */
[----:B------:R-:W-:Y:S01]  /*4660*/  SHF.R.S32.HI R25, RZ, 0x1f, R132 ;  /* 0x0000001fff197819 */ /* 0x000fe20000011484 */
[----:B------:R-:W-:Y:S01]  /*4670*/  UMOV UR54, 0x1 ;  /* 0x0000000100367882 */ /* 0x000fe20000000000 */
[----:B------:R-:W-:Y:S01]  /*4680*/  SHF.L.U64.HI R133, R133, 0x2, R26 ;  /* 0x0000000285857819 */ /* 0x000fe2000001021a */
[----:B------:R-:W-:Y:S01]  /*4690*/  UMOV UR53, 0xffffffff ;  /* 0xffffffff00357882 */ /* 0x000fe20000000000 */
[----:B------:R-:W-:Y:S01]  /*46a0*/  LEA.HI.X R61, R22, R63, R29, 0x2, P0 ;  /* 0x0000003f163d7211 */ /* 0x000fe200000f141d */
[----:B------:R-:W-:Y:S01]  /*46b0*/  UMOV UR52, URZ ;  /* 0x0000003f00347c82 */ /* 0x000fe20008000000 */
[----:B------:R-:W-:-:S02]  /*46c0*/  SHF.L.U64.HI R126, R126, 0x2, R27 ;  /* 0x000000027e7e7819 */ /* 0x000fc4000001021b */
[----:B------:R-:W-:Y:S02]  /*46d0*/  SHF.R.S32.HI R26, RZ, 0x1f, R23 ;  /* 0x0000001fff1a7819 */ /* 0x000fe40000011417 */
[-C--:B------:R-:W-:Y:S02]  /*46e0*/  LEA R150, P0, R23, R62.reuse, 0x2 ;  /* 0x0000003e17967211 */ /* 0x080fe400078010ff */
[----:B------:R-:W-:Y:S02]  /*46f0*/  SHF.R.S32.HI R29, RZ, 0x1f, R88 ;  /* 0x0000001fff1d7819 */ /* 0x000fe40000011458 */
[----:B------:R-:W-:Y:S02]  /*4700*/  SHF.R.S32.HI R27, RZ, 0x1f, R90 ;  /* 0x0000001fff1b7819 */ /* 0x000fe4000001145a */
[-C--:B------:R-:W-:Y:S02]  /*4710*/  LEA R58, P1, R88, R62.reuse, 0x2 ;  /* 0x0000003e583a7211 */ /* 0x080fe400078210ff */
[----:B------:R-:W-:-:S02]  /*4720*/  LEA R57, P3, R90, R62, 0x2 ;  /* 0x0000003e5a397211 */ /* 0x000fc400078610ff */
[----:B------:R-:W-:Y:S02]  /*4730*/  SHF.L.U64.HI R25, R132, 0x2, R25 ;  /* 0x0000000284197819 */ /* 0x000fe40000010219 */
[----:B------:R-:W-:Y:S02]  /*4740*/  SHF.R.S32.HI R22, RZ, 0x1f, R89 ;  /* 0x0000001fff167819 */ /* 0x000fe40000011459 */
[----:B------:R-:W-:Y:S02]  /*4750*/  LEA R132, P2, R89, R62, 0x2 ;  /* 0x0000003e59847211 */ /* 0x000fe400078410ff */
[-C--:B------:R-:W-:Y:S02]  /*4760*/  LEA.HI.X R60, R23, R63.reuse, R26, 0x2, P0 ;  /* 0x0000003f173c7211 */ /* 0x080fe400000f141a */
[-C--:B------:R-:W-:Y:S01]  /*4770*/  LEA.HI.X R59, R88, R63.reuse, R29, 0x2, P1 ;  /* 0x0000003f583b7211 */ /* 0x080fe200008f141d */
[----:B------:R-:W-:Y:S01]  /*4780*/  IMAD R88, R13, R146, RZ ;  /* 0x000000920d587224 */ /* 0x000fe200078e02ff */
[----:B------:R-:W-:-:S02]  /*4790*/  LEA.HI.X R90, R90, R63, R27, 0x2, P3 ;  /* 0x0000003f5a5a7211 */ /* 0x000fc400018f141b */
[----:B------:R-:W-:Y:S02]  /*47a0*/  SHF.R.S32.HI R26, RZ, 0x1f, R91 ;  /* 0x0000001fff1a7819 */ /* 0x000fe4000001145b */
[-C--:B------:R-:W-:Y:S02]  /*47b0*/  LEA R55, P0, R91, R62.reuse, 0x2 ;  /* 0x0000003e5b377211 */ /* 0x080fe400078010ff */
[----:B------:R-:W-:Y:S02]  /*47c0*/  SHF.R.S32.HI R27, RZ, 0x1f, R92 ;  /* 0x0000001fff1b7819 */ /* 0x000fe4000001145c */
[----:B------:R-:W-:Y:S02]  /*47d0*/  SHF.R.S32.HI R23, RZ, 0x1f, R94 ;  /* 0x0000001fff177819 */ /* 0x000fe4000001145e */
[-C--:B------:R-:W-:Y:S02]  /*47e0*/  LEA R53, P1, R92, R62.reuse, 0x2 ;  /* 0x0000003e5c357211 */ /* 0x080fe400078210ff */
[----:B------:R-:W-:-:S02]  /*47f0*/  LEA R49, P3, R94, R62, 0x2 ;  /* 0x0000003e5e317211 */ /* 0x000fc400078610ff */
[-C--:B------:R-:W-:Y:S02]  /*4800*/  LEA.HI.X R89, R89, R63.reuse, R22, 0x2, P2 ;  /* 0x0000003f59597211 */ /* 0x080fe400010f1416 */
[----:B------:R-:W-:Y:S02]  /*4810*/  SHF.R.S32.HI R22, RZ, 0x1f, R93 ;  /* 0x0000001fff167819 */ /* 0x000fe4000001145d */
[----:B------:R-:W-:Y:S02]  /*4820*/  LEA R51, P2, R93, R62, 0x2 ;  /* 0x0000003e5d337211 */ /* 0x000fe400078410ff */
[-C--:B------:R-:W-:Y:S02]  /*4830*/  LEA.HI.X R56, R91, R63.reuse, R26, 0x2, P0 ;  /* 0x0000003f5b387211 */ /* 0x080fe400000f141a */
[-C--:B------:R-:W-:Y:S02]  /*4840*/  LEA.HI.X R54, R92, R63.reuse, R27, 0x2, P1 ;  /* 0x0000003f5c367211 */ /* 0x080fe400008f141b */
        /* <DEDUP_REMOVED lines=14> */
[----:B------:R-:W-:Y:S02]  /*4930*/  SHF.R.S32.HI R27, RZ, 0x1f, R100 ;  /* 0x0000001fff1b7819 */ /* 0x000fe40000011464 */
[----:B------:R-:W-:Y:S02]  /*4940*/  SHF.R.S32.HI R23, RZ, 0x1f, R102 ;  /* 0x0000001fff177819 */ /* 0x000fe40000011466 */
[-C--:B------:R-:W-:Y:S02]  /*4950*/  LEA R43, P0, R99, R62.reuse, 0x2 ;  /* 0x0000003e632b7211 */ /* 0x080fe400078010ff */
        /* <DEDUP_REMOVED lines=11> */
[----:B------:R-:W-:Y:S02]  /*4a10*/  SHF.R.S32.HI R23, RZ, 0x1f, R106 ;  /* 0x0000001fff177819 */ /* 0x000fe4000001146a */
[-C--:B------:R-:W-:Y:S02]  /*4a20*/  LEA R39, P0, R103, R62.reuse, 0x2 ;  /* 0x0000003e67277211 */ /* 0x080fe400078010ff */
[----:B------:R-:W-:-:S02]  /*4a30*/  LEA R38, P1, R104, R62, 0x2 ;  /* 0x0000003e68267211 */ /* 0x000fc400078210ff */
[-C--:B------:R-:W-:Y:S02]  /*4a40*/  LEA R36, P3, R106, R62.reuse, 0x2 ;  /* 0x0000003e6a247211 */ /* 0x080fe400078610ff */
[-C--:B------:R-:W-:Y:S02]  /*4a50*/  LEA.HI.X R101, R101, R63.reuse, R22, 0x2, P2 ;  /* 0x0000003f65657211 */ /* 0x080fe400010f1416 */
[----:B------:R-:W-:Y:S02]  /*4a60*/  SHF.R.S32.HI R22, RZ, 0x1f, R105 ;  /* 0x0000001fff167819 */ /* 0x000fe40000011469 */
[----:B------:R-:W-:Y:S02]  /*4a70*/  LEA R37, P2, R105, R62, 0x2 ;  /* 0x0000003e69257211 */ /* 0x000fe400078410ff */
[----:B------:R-:W-:Y:S02]  /*4a80*/  SHF.L.U64.HI R135, R135, 0x2, R28 ;  /* 0x0000000287877819 */ /* 0x000fe4000001021c */
[----:B------:R-:W-:-:S02]  /*4a90*/  LEA.HI.X R103, R103, R63, R26, 0x2, P0 ;  /* 0x0000003f67677211 */ /* 0x000fc400000f141a */
[-C--:B------:R-:W-:Y:S02]  /*4aa0*/  LEA.HI.X R104, R104, R63.reuse, R27, 0x2, P1 ;  /* 0x0000003f68687211 */ /* 0x080fe400008f141b */
[----:B------:R-:W-:Y:S02]  /*4ab0*/  LEA.HI.X R106, R106, R63, R23, 0x2, P3 ;  /* 0x0000003f6a6a7211 */ /* 0x000fe400018f1417 */
[----:B------:R-:W-:Y:S02]  /*4ac0*/  SHF.R.S32.HI R28, RZ, 0x1f, R127 ;  /* 0x0000001fff1c7819 */ /* 0x000fe4000001147f */
[----:B------:R-:W-:Y:S02]  /*4ad0*/  SHF.R.S32.HI R26, RZ, 0x1f, R107 ;  /* 0x0000001fff1a7819 */ /* 0x000fe4000001146b */
[----:B------:R-:W-:Y:S02]  /*4ae0*/  SHF.R.S32.HI R27, RZ, 0x1f, R108 ;  /* 0x0000001fff1b7819 */ /* 0x000fe4000001146c */
[----:B------:R-:W-:-:S02]  /*4af0*/  SHF.R.S32.HI R23, RZ, 0x1f, R110 ;  /* 0x0000001fff177819 */ /* 0x000fc4000001146e */
[-C--:B------:R-:W-:Y:S02]  /*4b00*/  LEA R35, P0, R107, R62.reuse, 0x2 ;  /* 0x0000003e6b237211 */ /* 0x080fe400078010ff */
[-C--:B------:R-:W-:Y:S02]  /*4b10*/  LEA R34, P1, R108, R62.reuse, 0x2 ;  /* 0x0000003e6c227211 */ /* 0x080fe400078210ff */
[-C--:B------:R-:W-:Y:S02]  /*4b20*/  LEA R32, P3, R110, R62.reuse, 0x2 ;  /* 0x0000003e6e207211 */ /* 0x080fe400078610ff */
[----:B------:R-:W-:Y:S02]  /*4b30*/  LEA.HI.X R105, R105, R63, R22, 0x2, P2 ;  /* 0x0000003f69697211 */ /* 0x000fe400010f1416 */
[----:B------:R-:W-:Y:S02]  /*4b40*/  SHF.R.S32.HI R22, RZ, 0x1f, R109 ;  /* 0x0000001fff167819 */ /* 0x000fe4000001146d */
[----:B------:R-:W-:-:S02]  /*4b50*/  LEA R33, P2, R109, R62, 0x2 ;  /* 0x0000003e6d217211 */ /* 0x000fc400078410ff */
[----:B------:R-:W-:Y:S02]  /*4b60*/  SHF.L.U64.HI R127, R127, 0x2, R28 ;  /* 0x000000027f7f7819 */ /* 0x000fe4000001021c */
[-C--:B------:R-:W-:Y:S02]  /*4b70*/  LEA.HI.X R107, R107, R63.reuse, R26, 0x2, P0 ;  /* 0x0000003f6b6b7211 */ /* 0x080fe400000f141a */
[-C--:B------:R-:W-:Y:S02]  /*4b80*/  LEA.HI.X R108, R108, R63.reuse, R27, 0x2, P1 ;  /* 0x0000003f6c6c7211 */ /* 0x080fe400008f141b */
[----:B------:R-:W-:Y:S02]  /*4b90*/  LEA.HI.X R110, R110, R63, R23, 0x2, P3 ;  /* 0x0000003f6e6e7211 */ /* 0x000fe400018f1417 */
[----:B------:R-:W-:Y:S02]  /*4ba0*/  SHF.R.S32.HI R26, RZ, 0x1f, R111 ;  /* 0x0000001fff1a7819 */ /* 0x000fe4000001146f */
[----:B------:R-:W-:-:S02]  /*4bb0*/  SHF.R.S32.HI R27, RZ, 0x1f, R112 ;  /* 0x0000001fff1b7819 */ /* 0x000fc40000011470 */
[----:B------:R-:W-:Y:S02]  /*4bc0*/  SHF.R.S32.HI R23, RZ, 0x1f, R114 ;  /* 0x0000001fff177819 */ /* 0x000fe40000011472 */
[-C--:B------:R-:W-:Y:S02]  /*4bd0*/  LEA R31, P0, R111, R62.reuse, 0x2 ;  /* 0x0000003e6f1f7211 */ /* 0x080fe400078010ff */
[-C--:B------:R-:W-:Y:S02]  /*4be0*/  LEA R30, P1, R112, R62.reuse, 0x2 ;  /* 0x0000003e701e7211 */ /* 0x080fe400078210ff */
[----:B------:R-:W-:Y:S02]  /*4bf0*/  LEA R28, P3, R114, R62, 0x2 ;  /* 0x0000003e721c7211 */ /* 0x000fe400078610ff */
[----:B------:R-:W-:Y:S02]  /*4c00*/  LEA.HI.X R109, R109, R63, R22, 0x2, P2 ;  /* 0x0000003f6d6d7211 */ /* 0x000fe400010f1416 */
[----:B------:R-:W-:-:S02]  /*4c10*/  SHF.R.S32.HI R22, RZ, 0x1f, R113 ;  /* 0x0000001fff167819 */ /* 0x000fc40000011471 */
[----:B------:R-:W-:Y:S02]  /*4c20*/  LEA R29, P2, R113, R62, 0x2 ;  /* 0x0000003e711d7211 */ /* 0x000fe400078410ff */
[-C--:B------:R-:W-:Y:S02]  /*4c30*/  LEA.HI.X R111, R111, R63.reuse, R26, 0x2, P0 ;  /* 0x0000003f6f6f7211 */ /* 0x080fe400000f141a */
[-C--:B------:R-:W-:Y:S02]  /*4c40*/  LEA.HI.X R112, R112, R63.reuse, R27, 0x2, P1 ;  /* 0x0000003f70707211 */ /* 0x080fe400008f141b */
[----:B------:R-:W-:Y:S02]  /*4c50*/  LEA.HI.X R114, R114, R63, R23, 0x2, P3 ;  /* 0x0000003f72727211 */ /* 0x000fe400018f1417 */
[----:B------:R-:W-:Y:S02]  /*4c60*/  SHF.R.S32.HI R26, RZ, 0x1f, R115 ;  /* 0x0000001fff1a7819 */ /* 0x000fe40000011473 */
[----:B------:R-:W-:-:S02]  /*4c70*/  SHF.R.S32.HI R23, RZ, 0x1f, R116 ;  /* 0x0000001fff177819 */ /* 0x000fc40000011474 */
[-C--:B------:R-:W-:Y:S02]  /*4c80*/  LEA R27, P0, R115, R62.reuse, 0x2 ;  /* 0x0000003e731b7211 */ /* 0x080fe400078010ff */
[-C--:B------:R-:W-:Y:S02]  /*4c90*/  LEA R98, P1, R116, R62.reuse, 0x2 ;  /* 0x0000003e74627211 */ /* 0x080fe400078210ff */
[-C--:B------:R-:W-:Y:S02]  /*4ca0*/  LEA.HI.X R113, R113, R63.reuse, R22, 0x2, P2 ;  /* 0x0000003f71717211 */ /* 0x080fe400010f1416 */
[----:B------:R-:W-:Y:S02]  /*4cb0*/  SHF.R.S32.HI R22, RZ, 0x1f, R117 ;  /* 0x0000001fff167819 */ /* 0x000fe40000011475 */
[----:B------:R-:W-:Y:S02]  /*4cc0*/  LEA R96, P2, R117, R62, 0x2 ;  /* 0x0000003e75607211 */ /* 0x000fe400078410ff */
[----:B------:R-:W-:-:S02]  /*4cd0*/  LEA.HI.X R26, R115, R63, R26, 0x2, P0 ;  /* 0x0000003f731a7211 */ /* 0x000fc400000f141a */
[-C--:B------:R-:W-:Y:S02]  /*4ce0*/  LEA.HI.X R92, R116, R63.reuse, R23, 0x2, P1 ;  /* 0x0000003f745c7211 */ /* 0x080fe400008f1417 */
[----:B------:R-:W-:Y:S02]  /*4cf0*/  IADD3 R43, P3, R43, UR16, RZ ;  /* 0x000000102b2b7c10 */ /* 0x000fe4000ff7e0ff */
[----:B------:R-:W-:Y:S02]  /*4d00*/  IADD3 R23, P0, R40, UR16, RZ ;  /* 0x0000001028177c10 */ /* 0x000fe4000ff1e0ff */
[----:B------:R-:W-:Y:S01]  /*4d10*/  LEA.HI.X R91, R117, R63, R22, 0x2, P2 ;  /* 0x0000003f755b7211 */ /* 0x000fe200010f1416 */
[----:B------:R-:W-:Y:S01]  /*4d20*/  IMAD R117, R19, R146, RZ ;  /* 0x0000009213757224 */ /* 0x000fe200078e02ff */
[----:B------:R-:W-:Y:S02]  /*4d30*/  IADD3 R42, P2, R42, UR16, RZ ;  /* 0x000000102a2a7c10 */ /* 0x000fe4000ff5e0ff */
[----:B------:R-:W-:-:S02]  /*4d40*/  CS2R R62, SRZ ;  /* 0x00000000003e7805 */ /* 0x000fc4000001ff00 */
[----:B------:R-:W-:Y:S02]  /*4d50*/  IADD3 R22, P6, R39, UR16, RZ ;  /* 0x0000001027167c10 */ /* 0x000fe4000ffde0ff */
[----:B------:R-:W-:Y:S02]  /*4d60*/  R2UR UR26, R23 ;  /* 0x00000000171a72ca */ /* 0x000fe400000e0000 */
[----:B------:R-:W-:Y:S02]  /*4d70*/  IADD3.X R40, R99, UR17, RZ, P3, !PT ;  /* 0x0000001163287c10 */ /* 0x000fe40009ffe4ff */
[----:B------:R-:W-:Y:S02]  /*4d80*/  IADD3 R23, P3, R36, UR16, RZ ;  /* 0x0000001024177c10 */ /* 0x000fe4000ff7e0ff */
[----:B------:R-:W-:Y:S02]  /*4d90*/  R2UR UR25, R22 ;  /* 0x00000000161972ca */ /* 0x000fe400000e0000 */
[----:B------:R-:W-:-:S02]  /*4da0*/  IADD3 R38, P5, R38, UR16, RZ ;  /* 0x0000001026267c10 */ /* 0x000fc4000ffbe0ff */
[----:B------:R-:W-:Y:S02]  /*4db0*/  IADD3.X R39, R100, UR17, RZ, P2, !PT ;  /* 0x0000001164277c10 */ /* 0x000fe400097fe4ff */
[----:B------:R-:W-:Y:S02]  /*4dc0*/  IADD3 R41, P1, R41, UR16, RZ ;  /* 0x0000001029297c10 */ /* 0x000fe4000ff3e0ff */
[----:B------:R-:W-:Y:S02]  /*4dd0*/  IADD3 R22, P2, R35, UR16, RZ ;  /* 0x0000001023167c10 */ /* 0x000fe4000ff5e0ff */
[----:B------:R-:W-:Y:S02]  /*4de0*/  R2UR UR14, R23 ;  /* 0x00000000170e72ca */ /* 0x000fe400000e0000 */
[----:B------:R-:W-:Y:S02]  /*4df0*/  IADD3.X R36, R103, UR17, RZ, P6, !PT ;  /* 0x0000001167247c10 */ /* 0x000fe4000b7fe4ff */
[----:B------:R-:W-:-:S02]  /*4e00*/  R2UR UR24, R38 ;  /* 0x00000000261872ca */ /* 0x000fc400000e0000 */
[----:B------:R-:W-:Y:S02]  /*4e10*/  IADD3 R23, P6, R32, UR16, RZ ;  /* 0x0000001020177c10 */ /* 0x000fe4000ffde0ff */
[----:B------:R-:W-:Y:S02]  /*4e20*/  R2UR UR13, R22 ;  /* 0x00000000160d72ca */ /* 0x000fe400000e0000 */
[----:B------:R-:W-:Y:S02]  /*4e30*/  IADD3.X R38, R101, UR17, RZ, P1, !PT ;  /* 0x0000001165267c10 */ /* 0x000fe40008ffe4ff */
[----:B------:R-:W-:Y:S02]  /*4e40*/  IADD3.X R35, R104, UR17, RZ, P5, !PT ;  /* 0x0000001168237c10 */ /* 0x000fe4000affe4ff */
[----:B------:R-:W-:Y:S02]  /*4e50*/  IADD3 R34, P1, R34, UR16, RZ ;  /* 0x0000001022227c10 */ /* 0x000fe4000ff3e0ff */
[----:B------:R-:W-:-:S02]  /*4e60*/  IADD3 R22, P5, R31, UR16, RZ ;  /* 0x000000101f167c10 */ /* 0x000fc4000ffbe0ff */
[----:B------:R-:W-:Y:S02]  /*4e70*/  R2UR UR10, R23 ;  /* 0x00000000170a72ca */ /* 0x000fe400000e0000 */
[----:B------:R-:W-:Y:S02]  /*4e80*/  IADD3.X R31, R107, UR17, RZ, P2, !PT ;  /* 0x000000116b1f7c10 */ /* 0x000fe400097fe4ff */
[----:B------:R-:W-:Y:S02]  /*4e90*/  IADD3 R23, P2, R28, UR16, RZ ;  /* 0x000000101c177c10 */ /* 0x000fe4000ff5e0ff */
[----:B------:R-:W-:Y:S02]  /*4ea0*/  IADD3 R37, P4, R37, UR16, RZ ;  /* 0x0000001025257c10 */ /* 0x000fe4000ff9e0ff */
[----:B------:R-:W-:Y:S02]  /*4eb0*/  R2UR UR9, R22 ;  /* 0x00000000160972ca */ /* 0x000fe400000e0000 */
[----:B------:R-:W-:-:S02]  /*4ec0*/  IADD3.X R28, R108, UR17, RZ, P1, !PT ;  /* 0x000000116c1c7c10 */ /* 0x000fc40008ffe4ff */
[----:B------:R-:W-:Y:S02]  /*4ed0*/  IADD3 R22, P1, R27, UR16, RZ ;  /* 0x000000101b167c10 */ /* 0x000fe4000ff3e0ff */
[----:B------:R-:W-:Y:S02]  /*4ee0*/  R2UR UR15, R37 ;  /* 0x00000000250f72ca */ /* 0x000fe400000e0000 */
[----:B------:R-:W-:Y:S02]  /*4ef0*/  IADD3.X R37, R102, UR17, RZ, P0, !PT ;  /* 0x0000001166257c10 */ /* 0x000fe400087fe4ff */
[----:B------:R-:W-:Y:S02]  /*4f00*/  R2UR UR6, R23 ;  /* 0x00000000170672ca */ /* 0x000fe400000e0000 */
[----:B------:R-:W-:Y:S02]  /*4f10*/  R2UR UR49, R22 ;  /* 0x00000000163172ca */ /* 0x000fe400000e0000 */
[----:B------:R-:W-:-:S02]  /*4f20*/  IADD3 R33, P0, R33, UR16, RZ ;  /* 0x0000001021217c10 */ /* 0x000fc4000ff1e0ff */
[----:B------:R-:W-:Y:S02]  /*4f30*/  IADD3.X R23, R110, UR17, RZ, P6, !PT ;  /* 0x000000116e177c10 */ /* 0x000fe4000b7fe4ff */
[----:B------:R-:W-:Y:S02]  /*4f40*/  IADD3.X R22, R111, UR17, RZ, P5, !PT ;  /* 0x000000116f167c10 */ /* 0x000fe4000affe4ff */
[----:B------:R-:W-:Y:S02]  /*4f50*/  R2UR UR11, R33 ;  /* 0x00000000210b72ca */ /* 0x000fe400000e0000 */
[----:B------:R-:W-:Y:S02]  /*4f60*/  R2UR UR43, R23 ;  /* 0x00000000172b72ca */ /* 0x000fe400000e0000 */
[----:B------:R-:W-:Y:S02]  /*4f70*/  R2UR UR44, R22 ;  /* 0x00000000162c72ca */ /* 0x000fe400000e0000 */
[----:B------:R-:W-:-:S02]  /*4f80*/  IADD3.X R33, R105, UR17, RZ, P4, !PT ;  /* 0x0000001169217c10 */ /* 0x000fc4000a7fe4ff */
[----:B------:R-:W-:Y:S02]  /*4f90*/  IADD3.X R32, R106, UR17, RZ, P3, !PT ;  /* 0x000000116a207c10 */ /* 0x000fe40009ffe4ff */
[----:B------:R-:W-:Y:S02]  /*4fa0*/  IADD3.X R27, R109, UR17, RZ, P0, !PT ;  /* 0x000000116d1b7c10 */ /* 0x000fe400087fe4ff */
[----:B------:R-:W-:Y:S02]  /*4fb0*/  IADD3.X R23, R114, UR17, RZ, P2, !PT ;  /* 0x0000001172177c10 */ /* 0x000fe400097fe4ff */
[----:B------:R-:W-:Y:S02]  /*4fc0*/  IADD3.X R22, R26, UR17, RZ, P1, !PT ;  /* 0x000000111a167c10 */ /* 0x000fe40008ffe4ff */
[----:B------:R-:W-:Y:S02]  /*4fd0*/  IADD3 R30, P4, R30, UR16, RZ ;  /* 0x000000101e1e7c10 */ /* 0x000fe4000ff9e0ff */
[----:B------:R-:W-:-:S02]  /*4fe0*/  IADD3 R29, P3, R29, UR16, RZ ;  /* 0x000000101d1d7c10 */ /* 0x000fc4000ff7e0ff */
[----:B------:R-:W-:Y:S02]  /*4ff0*/  R2UR UR41, R28 ;  /* 0x000000001c2972ca */ /* 0x000fe400000e0000 */
[----:B------:R-:W-:Y:S02]  /*5000*/  R2UR UR42, R27 ;  /* 0x000000001b2a72ca */ /* 0x000fe400000e0000 */
[----:B------:R-:W-:Y:S01]  /*5010*/  R2UR UR47, R23 ;  /* 0x00000000172f72ca */ /* 0x000fe200000e0000 */
[-C--:B------:R-:W-:Y:S01]  /*5020*/  IMAD R23, R15, R146.reuse, RZ ;  /* 0x000000920f177224 */ /* 0x080fe200078e02ff */
[----:B------:R-:W-:Y:S01]  /*5030*/  R2UR UR48, R22 ;  /* 0x00000000163072ca */ /* 0x000fe200000e0000 */
[----:B------:R-:W-:Y:S01]  /*5040*/  IMAD R22, R17, R146, RZ ;  /* 0x0000009211167224 */ /* 0x000fe200078e02ff */
[----:B------:R-:W-:Y:S02]  /*5050*/  IADD3.X R28, R112, UR17, RZ, P4, !PT ;  /* 0x00000011701c7c10 */ /* 0x000fe4000a7fe4ff */
[----:B------:R-:W-:-:S02]  /*5060*/  IADD3.X R27, R113, UR17, RZ, P3, !PT ;  /* 0x00000011711b7c10 */ /* 0x000fc40009ffe4ff */
[----:B------:R-:W-:Y:S02]  /*5070*/  IADD3 R152, P2, R152, UR16, RZ ;  /* 0x0000001098987c10 */ /* 0x000fe4000ff5e0ff */
[----:B------:R-:W-:Y:S02]  /*5080*/  IADD3 R150, P3, R150, UR16, RZ ;  /* 0x0000001096967c10 */ /* 0x000fe4000ff7e0ff */
[----:B------:R-:W-:Y:S02]  /*5090*/  IADD3 R146, P4, R58, UR16, RZ ;  /* 0x000000103a927c10 */ /* 0x000fe4000ff9e0ff */
[----:B------:R-:W-:Y:S02]  /*50a0*/  IADD3 R132, P5, R132, UR16, RZ ;  /* 0x0000001084847c10 */ /* 0x000fe4000ffbe0ff */
[----:B------:R-:W-:Y:S02]  /*50b0*/  IADD3 R116, P6, R57, UR16, RZ ;  /* 0x0000001039747c10 */ /* 0x000fe4000ffde0ff */
[----:B------:R-:W-:-:S02]  /*50c0*/  IADD3.X R115, R61, UR17, RZ, P2, !PT ;  /* 0x000000113d737c10 */ /* 0x000fc400097fe4ff */
[----:B------:R-:W-:Y:S02]  /*50d0*/  IADD3.X R113, R60, UR17, RZ, P3, !PT ;  /* 0x000000113c717c10 */ /* 0x000fe40009ffe4ff */
[----:B------:R-:W-:Y:S02]  /*50e0*/  CS2R R60, SRZ ;  /* 0x00000000003c7805 */ /* 0x000fe4000001ff00 */
[----:B------:R-:W-:Y:S02]  /*50f0*/  IADD3.X R111, R59, UR17, RZ, P4, !PT ;  /* 0x000000113b6f7c10 */ /* 0x000fe4000a7fe4ff */
[----:B------:R-:W-:Y:S02]  /*5100*/  CS2R R58, SRZ ;  /* 0x00000000003a7805 */ /* 0x000fe4000001ff00 */
        /* <DEDUP_REMOVED lines=8> */
[----:B------:R-:W-:Y:S02]  /*5190*/  CS2R R56, SRZ ;  /* 0x0000000000387805 */ /* 0x000fe4000001ff00 */
[----:B------:R-:W-:Y:S02]  /*51a0*/  IADD3.X R103, R54, UR17, RZ, P3, !PT ;  /* 0x0000001136677c10 */ /* 0x000fe40009ffe4ff */
[----:B------:R-:W-:Y:S02]  /*51b0*/  CS2R R54, SRZ ;  /* 0x0000000000367805 */ /* 0x000fe4000001ff00 */
[----:B------:R-:W-:Y:S02]  /*51c0*/  IADD3.X R101, R52, UR17, RZ, P4, !PT ;  /* 0x0000001134657c10 */ /* 0x000fe4000a7fe4ff */
[----:B------:R-:W-:Y:S02]  /*51d0*/  CS2R R52, SRZ ;  /* 0x0000000000347805 */ /* 0x000fe4000001ff00 */
[----:B------:R-:W-:-:S02]  /*51e0*/  IADD3.X R99, R50, UR17, RZ, P5, !PT ;  /* 0x0000001132637c10 */ /* 0x000fc4000affe4ff */
[----:B------:R-:W-:Y:S02]  /*51f0*/  CS2R R50, SRZ ;  /* 0x0000000000327805 */ /* 0x000fe4000001ff00 */
[----:B------:R-:W-:Y:S02]  /*5200*/  IADD3.X R97, R48, UR17, RZ, P6, !PT ;  /* 0x0000001130617c10 */ /* 0x000fe4000b7fe4ff */
[----:B------:R-:W-:Y:S02]  /*5210*/  CS2R R48, SRZ ;  /* 0x0000000000307805 */ /* 0x000fe4000001ff00 */
[----:B------:R-:W-:Y:S02]  /*5220*/  IADD3 R104, P2, R46, UR16, RZ ;  /* 0x000000102e687c10 */ /* 0x000fe4000ff5e0ff */
[----:B------:R-:W-:Y:S02]  /*5230*/  CS2R R46, SRZ ;  /* 0x00000000002e7805 */ /* 0x000fe4000001ff00 */
[----:B------:R-:W-:-:S02]  /*5240*/  IADD3 R102, P3, R45, UR16, RZ ;  /* 0x000000102d667c10 */ /* 0x000fc4000ff7e0ff */
[----:B------:R-:W-:Y:S02]  /*5250*/  IADD3 R100, P4, R44, UR16, RZ ;  /* 0x000000102c647c10 */ /* 0x000fe4000ff9e0ff */
[----:B------:R-:W-:Y:S02]  /*5260*/  CS2R R44, SRZ ;  /* 0x00000000002c7805 */ /* 0x000fe4000001ff00 */
[----:B------:R-:W-:Y:S02]  /*5270*/  IADD3 R98, P5, R98, UR16, RZ ;  /* 0x0000001062627c10 */ /* 0x000fe4000ffbe0ff */
[----:B------:R-:W-:Y:S01]  /*5280*/  IADD3 R96, P6, R96, UR16, RZ ;  /* 0x0000001060607c10 */ /* 0x000fe2000ffde0ff */
[----:B------:R-:W-:Y:S01]  /*5290*/  USHF.R.S32.HI UR16, URZ, 0x1f, UR22 ;  /* 0x0000001f3f107899 */ /* 0x000fe20008011416 */
[----:B------:R-:W-:Y:S02]  /*52a0*/  LEA R129, P1, R0, R129, 0x3 ;  /* 0x0000008100817211 */ /* 0x000fe400078218ff */
[----:B------:R-:W-:Y:S01]  /*52b0*/  SHF.R.S32.HI R151, RZ, 0x1f, R0 ;  /* 0x0000001fff977819 */ /* 0x000fe20000011400 */
[----:B------:R-:W-:Y:S01]  /*52c0*/  ULEA.HI UR16, UR16, UR22, URZ, 0x5 ;  /* 0x0000001610107291 */ /* 0x000fe2000f8f283f */
[----:B------:R-:W-:-:S02]  /*52d0*/  IADD3 R170, P0, R129, UR18, RZ ;  /* 0x0000001281aa7c10 */ /* 0x000fc4000ff1e0ff */
[----:B------:R-:W-:Y:S01]  /*52e0*/  LEA.HI.X R25, R0, R25, R151, 0x3, P1 ;  /* 0x0000001900197211 */ /* 0x000fe200008f1c97 */
[----:B------:R-:W-:Y:S01]  /*52f0*/  USHF.R.S32.HI UR56, URZ, 0x5, UR16 ;  /* 0x000000053f387899 */ /* 0x000fe20008011410 */
[----:B------:R-:W-:Y:S02]  /*5300*/  SHF.R.S32.HI R162, RZ, 0x1f, R143 ;  /* 0x0000001fffa27819 */ /* 0x000fe4000001148f */
[----:B------:R-:W-:Y:S01]  /*5310*/  SHF.R.S32.HI R160, RZ, 0x1f, R145 ;  /* 0x0000001fffa07819 */ /* 0x000fe20000011491 */
[----:B------:R-:W-:Y:S01]  /*5320*/  UIADD3 UR55, UR56, -0x2, URZ ;  /* 0xfffffffe38377890 */ /* 0x000fe2000fffe03f */
[----:B------:R-:W-:Y:S02]  /*5330*/  SHF.R.S32.HI R158, RZ, 0x1f, R181 ;  /* 0x0000001fff9e7819 */ /* 0x000fe400000114b5 */
[----:B------:R-:W-:Y:S02]  /*5340*/  SHF.R.S32.HI R156, RZ, 0x1f, R183 ;  /* 0x0000001fff9c7819 */ /* 0x000fe400000114b7 */
[----:B------:R-:W-:-:S02]  /*5350*/  SHF.R.S32.HI R154, RZ, 0x1f, R185 ;  /* 0x0000001fff9a7819 */ /* 0x000fc400000114b9 */
[----:B------:R-:W-:Y:S02]  /*5360*/  R2UR UR29, R43 ;  /* 0x000000002b1d72ca */ /* 0x000fe400000e0000 */
[----:B------:R-:W-:Y:S02]  /*5370*/  R2UR UR28, R42 ;  /* 0x000000002a1c72ca */ /* 0x000fe400000e0000 */
[----:B------:R-:W-:Y:S02]  /*5380*/  CS2R R42, SRZ ;  /* 0x00000000002a7805 */ /* 0x000fe4000001ff00 */
[----:B------:R-:W-:Y:S02]  /*5390*/  R2UR UR27, R41 ;  /* 0x00000000291b72ca */ /* 0x000fe400000e0000 */
[----:B------:R-:W-:Y:S02]  /*53a0*/  R2UR UR12, R34 ;  /* 0x00000000220c72ca */ /* 0x000fe400000e0000 */
[----:B------:R-:W-:-:S02]  /*53b0*/  R2UR UR8, R30 ;  /* 0x000000001e0872ca */ /* 0x000fc400000e0000 */
[----:B------:R-:W-:Y:S02]  /*53c0*/  R2UR UR7, R29 ;  /* 0x000000001d0772ca */ /* 0x000fe400000e0000 */
[----:B------:R-:W-:Y:S02]  /*53d0*/  R2UR UR30, R40 ;  /* 0x00000000281e72ca */ /* 0x000fe400000e0000 */
[----:B------:R-:W-:Y:S02]  /*53e0*/  CS2R R40, SRZ ;  /* 0x0000000000287805 */ /* 0x000fe4000001ff00 */
[----:B------:R-:W-:Y:S02]  /*53f0*/  R2UR UR31, R39 ;  /* 0x00000000271f72ca */ /* 0x000fe400000e0000 */
[----:B------:R-:W-:Y:S02]  /*5400*/  R2UR UR34, R38 ;  /* 0x00000000262272ca */ /* 0x000fe400000e0000 */
[----:B------:R-:W-:-:S02]  /*5410*/  CS2R R38, SRZ ;  /* 0x0000000000267805 */ /* 0x000fc4000001ff00 */
[----:B------:R-:W-:Y:S02]  /*5420*/  R2UR UR35, R37 ;  /* 0x00000000252372ca */ /* 0x000fe400000e0000 */
[----:B------:R-:W-:Y:S02]  /*5430*/  R2UR UR36, R36 ;  /* 0x00000000242472ca */ /* 0x000fe400000e0000 */
[----:B------:R-:W-:Y:S02]  /*5440*/  CS2R R36, SRZ ;  /* 0x0000000000247805 */ /* 0x000fe4000001ff00 */
[----:B------:R-:W-:Y:S02]  /*5450*/  R2UR UR37, R35 ;  /* 0x00000000232572ca */ /* 0x000fe400000e0000 */
[----:B------:R-:W-:Y:S02]  /*5460*/  CS2R R34, SRZ ;  /* 0x0000000000227805 */ /* 0x000fe4000001ff00 */
[----:B------:R-:W-:-:S02]  /*5470*/  R2UR UR38, R33 ;  /* 0x00000000212672ca */ /* 0x000fc400000e0000 */
[----:B------:R-:W-:Y:S02]  /*5480*/  R2UR UR39, R32 ;  /* 0x00000000202772ca */ /* 0x000fe400000e0000 */
[----:B------:R-:W-:Y:S02]  /*5490*/  CS2R R32, SRZ ;  /* 0x0000000000207805 */ /* 0x000fe4000001ff00 */
[----:B------:R-:W-:Y:S02]  /*54a0*/  R2UR UR40, R31 ;  /* 0x000000001f2872ca */ /* 0x000fe400000e0000 */
[----:B------:R-:W-:Y:S02]  /*54b0*/  CS2R R30, SRZ ;  /* 0x00000000001e7805 */ /* 0x000fe4000001ff00 */
[----:B------:R-:W-:Y:S02]  /*54c0*/  R2UR UR45, R28 ;  /* 0x000000001c2d72ca */ /* 0x000fe400000e0000 */
[----:B------:R-:W-:-:S02]  /*54d0*/  CS2R R28, SRZ ;  /* 0x00000000001c7805 */ /* 0x000fc4000001ff00 */
[----:B------:R-:W-:Y:S02]  /*54e0*/  R2UR UR46, R27 ;  /* 0x000000001b2e72ca */ /* 0x000fe400000e0000 */
[----:B------:R-:W-:Y:S02]  /*54f0*/  CS2R R26, SRZ ;  /* 0x00000000001a7805 */ /* 0x000fe4000001ff00 */
[----:B------:R-:W-:Y:S02]  /*5500*/  IADD3.X R90, R25, UR19, RZ, P0, !PT ;  /* 0x00000013195a7c10 */ /* 0x000fe400087fe4ff */
[C---:B------:R-:W-:Y:S01]  /*5510*/  SHF.L.U64.HI R89, R147.reuse, 0x2, R24 ;  /* 0x0000000293597819 */ /* 0x040fe20000010218 */
[----:B------:R-:W-:Y:S01]  /*5520*/  IMAD.SHL.U32 R147, R147, 0x4, RZ ;  /* 0x0000000493937824 */ /* 0x000fe200078e00ff */
[----:B------:R-:W-:Y:S02]  /*5530*/  IADD3.X R95, R95, UR17, RZ, P2, !PT ;  /* 0x000000115f5f7c10 */ /* 0x000fe400097fe4ff */
[----:B------:R-:W-:-:S02]  /*5540*/  CS2R R24, SRZ ;  /* 0x0000000000187805 */ /* 0x000fc4000001ff00 */
[----:B------:R-:W-:Y:S02]  /*5550*/  IADD3.X R94, R94, UR17, RZ, P3, !PT ;  /* 0x000000115e5e7c10 */ /* 0x000fe40009ffe4ff */
[----:B------:R-:W-:Y:S02]  /*5560*/  IADD3.X R93, R93, UR17, RZ, P4, !PT ;  /* 0x000000115d5d7c10 */ /* 0x000fe4000a7fe4ff */
[----:B------:R-:W-:Y:S02]  /*5570*/  IADD3.X R92, R92, UR17, RZ, P5, !PT ;  /* 0x000000115c5c7c10 */ /* 0x000fe4000affe4ff */
[----:B------:R-:W-:Y:S02]  /*5580*/  IADD3.X R91, R91, UR17, RZ, P6, !PT ;  /* 0x000000115b5b7c10 */ /* 0x000fe4000b7fe4ff */
[----:B------:R-:W-:Y:S02]  /*5590*/  SHF.L.U64.HI R151, R0, 0x2, R151 ;  /* 0x0000000200977819 */ /* 0x000fe40000010297 */
[----:B------:R-:W-:-:S02]  /*55a0*/  SHF.L.U64.HI R153, R143, 0x2, R162 ;  /* 0x000000028f997819 */ /* 0x000fc400000102a2 */
[----:B------:R-:W-:Y:S02]  /*55b0*/  SHF.L.U64.HI R171, R145, 0x2, R160 ;  /* 0x0000000291ab7819 */ /* 0x000fe400000102a0 */
[----:B------:R-:W-:Y:S02]  /*55c0*/  SHF.L.U64.HI R173, R181, 0x2, R158 ;  /* 0x00000002b5ad7819 */ /* 0x000fe4000001029e */
[----:B------:R-:W-:Y:S02]  /*55d0*/  SHF.L.U64.HI R175, R183, 0x2, R156 ;  /* 0x00000002b7af7819 */ /* 0x000fe4000001029c */
[----:B------:R-:W-:-:S07]  /*55e0*/  SHF.L.U64.HI R129, R185, 0x2, R154 ;  /* 0x00000002b9817819 */ /* 0x000fce000001029a */
.L_x_1:
[----:B------:R-:W-:Y:S01]  /*55f0*/  UIADD3 UR53, UR53, 0x1, URZ ;  /* 0x0000000135357890 */ /* 0x000fe2000fffe03f */
[----:B------:R-:W-:-:S04]  /*5600*/  DEPBAR.LE SB0, 0x2 ;  /* 0x000080800000791a */ /* 0x000fc80000000000 */
[----:B------:R-:W-:Y:S01]  /*5610*/  BAR.SYNC.DEFER_BLOCKING 0x0 ;  /* 0x0000000000007b1d */ /* 0x000fe20000010000 */
[----:B------:R-:W-:Y:S01]  /*5620*/  UISETP.GT.AND UP0, UPT, UR53, 0x2, UPT ;  /* 0x000000023500788c */ /* 0x000fe2000bf04270 */
[----:B------:R-:W-:Y:S01]  /*5630*/  ISETP.GE.AND P0, PT, R187, UR51, PT ;  /* 0x00000033bb007c0c */ /* 0x000fe2000bf06270 */
[----:B------:R-:W-:Y:S01]  /*5640*/  UIADD3 UR54, UR54, 0x1, URZ ;  /* 0x0000000136367890 */ /* 0x000fe2000fffe03f */
[----:B------:R-:W-:Y:S01]  /*5650*/  ISETP.GE.AND P6, PT, R138, UR51, PT ;  /* 0x000000338a007c0c */ /* 0x000fe2000bfc6270 */
[----:B------:R-:W-:Y:S01]  /*5660*/  USEL UR53, UR53, URZ, !UP0 ;  /* 0x0000003f35357287 */ /* 0x000fe2000c000000 */
[----:B------:R-:W-:Y:S01]  /*5670*/  SEL R154, RZ, 0x4, P0 ;  /* 0x00000004ff9a7807 */ /* 0x000fe20000000000 */
[----:B------:R-:W-:Y:S01]  /*5680*/  UMOV UR19, 0x40000040 ;  /* 0x4000004000137882 */ /* 0x000fe20000000000 */
[----:B------:R-:W-:Y:S01]  /*5690*/  SEL R155, RZ, 0x4, P6 ;  /* 0x00000004ff9b7807 */ /* 0x000fe20003000000 */
[----:B------:R-:W-:Y:S01]  /*56a0*/  ULEA UR16, UR53, UR50, 0xd ;  /* 0x0000003235107291 */ /* 0x000fe2000f8e683f */
[----:B------:R-:W-:Y:S01]  /*56b0*/  ISETP.GE.AND P4, PT, R134, UR51, PT ;  /* 0x0000003386007c0c */ /* 0x000fe2000bf86270 */
[----:B------:R-:W-:Y:S01]  /*56c0*/  ULEA UR17, UR53, UR50, 0xe ;  /* 0x0000003235117291 */ /* 0x000fe2000f8e703f */
[----:B------:R-:W-:Y:S01]  /*56d0*/  ISETP.GE.AND P5, PT, R136, UR51, PT ;  /* 0x0000003388007c0c */ /* 0x000fe2000bfa6270 */
[----:B------:R-:W-:Y:S01]  /*56e0*/  UIADD3 UR16, UR16, 0xc000, URZ ;  /* 0x0000c00010107890 */ /* 0x000fe2000fffe03f */
[----:B------:R-:W-:Y:S01]  /*56f0*/  SEL R158, RZ, 0x4, P4 ;  /* 0x00000004ff9e7807 */ /* 0x000fe20002000000 */
[----:B------:R-:W-:Y:S01]  /*5700*/  USHF.R.U32.HI UR17, URZ, 0x4, UR17 ;  /* 0x000000043f117899 */ /* 0x000fe20008011611 */
[----:B------:R-:W-:Y:S01]  /*5710*/  SEL R157, RZ, 0x4, P5 ;  /* 0x00000004ff9d7807 */ /* 0x000fe20002800000 */
[----:B------:R-:W-:Y:S01]  /*5720*/  USHF.R.U32.HI UR16, URZ, 0x4, UR16 ;  /* 0x000000043f107899 */ /* 0x000fe20008011610 */
[----:B------:R-:W-:Y:S01]  /*5730*/  LEA R160, P4, R183, R170, 0x2 ;  /* 0x000000aab7a07211 */ /* 0x000fe200078810ff */
[----:B------:R-:W-:Y:S01]  /*5740*/  USGXT.U32 UR18, UR17, 0xe ;  /* 0x0000000e1112789a */ /* 0x000fe20008000000 */
[----:B------:R-:W-:Y:S01]  /*5750*/  ISETP.GE.AND P5, PT, R20, UR51, PT ;  /* 0x0000003314007c0c */ /* 0x000fe2000bfa6270 */
[----:B------:R-:W-:Y:S01]  /*5760*/  USGXT.U32 UR20, UR16, 0xe ;  /* 0x0000000e1014789a */ /* 0x000fe20008000000 */
[----:B------:R-:W-:Y:S01]  /*5770*/  UMOV UR17, 0x40000040 ;  /* 0x4000004000117882 */ /* 0x000fe20000000000 */
[----:B------:R-:W-:Y:S01]  /*5780*/  WARPGROUP.ARRIVE ;  /* 0x00000000000079c5 */ /* 0x000fe20000000000 */
[----:B------:R-:W-:Y:S01]  /*5790*/  IMAD.X R161, R90, 0x1, R175, P4 ;  /* 0x000000015aa17824 */ /* 0x000fe200020e06af */
[----:B------:R-:W-:-:S03]  /*57a0*/  ISETP.GE.AND P4, PT, R18, UR51, PT ;  /* 0x0000003312007c0c */ /* 0x000fc6000bf86270 */
[----:B------:R-:W-:Y:S01]  /*57b0*/  UMOV UR16, UR20 ;  /* 0x0000001400107c82 */ /* 0x000fe20008000000 */
[----:B------:R-:W-:Y:S01]  /*57c0*/  UIADD3 UR20, UP0, UR20, 0x2, URZ ;  /* 0x0000000214147890 */ /* 0x000fe2000ff1e03f */
[----:B------:R-:W-:Y:S01]  /*57d0*/  HGMMA.64x128x8.F32.TF32 R24, gdesc[UR16], R24 ;  /* 0x05e00000101879f0 */ /* 0x000fe20008702818 */
[----:B------:R-:W-:Y:S01]  /*57e0*/  UIADD3 UR18, UP1, UR18, 0x2, URZ ;  /* 0x0000000212127890 */ /* 0x000fe2000ff3e03f */
[----:B------:R-:W-:Y:S01]  /*57f0*/  UMOV UR17, URZ ;  /* 0x0000003f00117c82 */ /* 0x000fe20008000000 */
[----:B------:R-:W-:Y:S02]  /*5800*/  UMOV UR16, URZ ;  /* 0x0000003f00107c82 */ /* 0x000fe40008000000 */
[----:B------:R-:W-:Y:S02]  /*5810*/  UIADD3.X UR19, UR17, 0x40000040, URZ, UP1, !UPT ;  /* 0x4000004011137890 */ /* 0x000fe40008ffe43f */
[----:B------:R-:W-:Y:S02]  /*5820*/  UIADD3.X UR17, UR16, 0x40000040, URZ, UP0, !UPT ;  /* 0x4000004010117890 */ /* 0x000fe400087fe43f */
[----:B------:R-:W-:Y:S01]  /*5830*/  UIADD3.64 UR22, UR18, 0x2, URZ ;  /* 0x0000000212167897 */ /* 0x000fe2000fffe03f */
[----:B------:R-:W-:Y:S01]  /*5840*/  UMOV UR16, UR20 ;  /* 0x0000001400107c82 */ /* 0x000fe20008000000 */
[----:B------:R-:W-:-:S02]  /*5850*/  UISETP.GE.AND UP1, UPT, UR52, UR55, UPT ;  /* 0x000000373400728c */ /* 0x000fc4000bf26270 */
[----:B------:R-:W-:Y:S02]  /*5860*/  UIADD3.64 UR20, UR16, 0x2, URZ ;  /* 0x0000000210147897 */ /* 0x000fe4000fffe03f */
[----:B------:R-:W-:Y:S02]  /*5870*/  UISETP.GT.AND UP0, UPT, UR54, 0x2, UPT ;  /* 0x000000023600788c */ /* 0x000fe4000bf04270 */
[----:B------:R-:W-:Y:S01]  /*5880*/  PLOP3.LUT P1, PT, PT, PT, UP1, 0x40, 0x0 ;  /* 0x000000000000781c */ /* 0x000fe20003f2e818 */
[----:B------:R-:W-:Y:S01]  /*5890*/  UIADD3 UR52, UR52, 0x1, URZ ;  /* 0x0000000134347890 */ /* 0x000fe2000fffe03f */
[----:B------:R-:W-:Y:S01]  /*58a0*/  PLOP3.LUT P2, PT, PT, PT, UP1, 0x40, 0x0 ;  /* 0x000000000000781c */ /* 0x000fe20003f4e818 */
[----:B------:R-:W-:Y:S01]  /*58b0*/  USEL UR54, UR54, URZ, !UP0 ;  /* 0x0000003f36367287 */ /* 0x000fe2000c000000 */
[----:B------:R-:W-:Y:S02]  /*58c0*/  SEL R154, R154, RZ, P1 ;  /* 0x000000ff9a9a7207 */ /* 0x000fe40000800000 */
[----:B------:R-:W-:-:S02]  /*58d0*/  SEL R156, R155, RZ, P2 ;  /* 0x000000ff9b9c7207 */ /* 0x000fc40001000000 */
[----:B------:R-:W-:Y:S02]  /*58e0*/  ISETP.NE.U32.AND P3, PT, R154, RZ, PT ;  /* 0x000000ff9a00720c */ /* 0x000fe40003f65070 */
[----:B------:R-:W-:Y:S02]  /*58f0*/  LEA R154, P0, R185, R170, 0x2 ;  /* 0x000000aab99a7211 */ /* 0x000fe400078010ff */
[----:B------:R-:W-:Y:S02]  /*5900*/  PLOP3.LUT P1, PT, PT, PT, UP1, 0x40, 0x0 ;  /* 0x000000000000781c */ /* 0x000fe40003f2e818 */
[----:B------:R-:W-:Y:S01]  /*5910*/  PLOP3.LUT P6, PT, PT, PT, UP1, 0x40, 0x0 ;  /* 0x000000000000781c */ /* 0x000fe20003fce818 */
[----:B------:R-:W-:Y:S01]  /*5920*/  IMAD.X R155, R90, 0x1, R129, P0 ;  /* 0x000000015a9b7824 */ /* 0x000fe200000e0681 */
[----:B------:R-:W-:Y:S02]  /*5930*/  SEL R157, R157, RZ, P1 ;  /* 0x000000ff9d9d7207 */ /* 0x000fe40000800000 */
[----:B------:R-:W-:-:S02]  /*5940*/  SEL R158, R158, RZ, P6 ;  /* 0x000000ff9e9e7207 */ /* 0x000fc40003000000 */
[----:B------:R-:W-:Y:S02]  /*5950*/  ISETP.NE.U32.AND P0, PT, R156, RZ, PT ;  /* 0x000000ff9c00720c */ /* 0x000fe40003f05070 */
[----:B------:R-:W-:Y:S02]  /*5960*/  PLOP3.LUT P6, PT, PT, PT, UP1, 0x40, 0x0 ;  /* 0x000000000000781c */ /* 0x000fe40003fce818 */
[----:B------:R-:W-:Y:S02]  /*5970*/  ISETP.NE.U32.AND P2, PT, R157, RZ, PT ;  /* 0x000000ff9d00720c */ /* 0x000fe40003f45070 */
[----:B------:R-:W-:Y:S02]  /*5980*/  SEL R157, RZ, 0x4, P5 ;  /* 0x00000004ff9d7807 */ /* 0x000fe40002800000 */
[----:B------:R-:W-:Y:S02]  /*5990*/  ISETP.NE.U32.AND P1, PT, R158, RZ, PT ;  /* 0x000000ff9e00720c */ /* 0x000fe40003f25070 */
[----:B------:R-:W-:Y:S01]  /*59a0*/  PLOP3.LUT P5, PT, PT, PT, UP1, 0x40, 0x0 ;  /* 0x000000000000781c */ /* 0x000fe20003fae818 */
[----:B------:R-:W-:Y:S01]  /*59b0*/  HGMMA.64x128x8.F32.TF32 R24, gdesc[UR16], R24 ;  /* 0x05e00000101879f0 */ /* 0x000fe20008702818 */
[----:B------:R-:W-:-:S02]  /*59c0*/  UIADD3.64 UR18, UR18, 0x4, URZ ;  /* 0x0000000412127897 */ /* 0x000fc4000fffe03f */
[----:B------:R-:W-:-:S09]  /*59d0*/  UIADD3.64 UR16, UR16, 0x4, URZ ;  /* 0x0000000410107897 */ /* 0x000fd2000fffe03f */
[----:B------:R-:W-:-:S12]  /*59e0*/  HGMMA.64x128x8.F32.TF32 R24, gdesc[UR20], R24 ;  /* 0x05e00000141879f0 */ /* 0x000fd80008702818 */
[----:B------:R-:W-:Y:S01]  /*59f0*/  HGMMA.64x128x8.F32.TF32 R24, gdesc[UR16], R24, gsb0 ;  /* 0x05e00000101879f0 */ /* 0x000fe20008002818 */
[----:B------:R-:W-:Y:S01]  /*5a00*/  ULEA UR16, UR54, UR50, 0xd ;  /* 0x0000003236107291 */ /* 0x000fe2000f8e683f */
[----:B------:R-:W-:-:S05]  /*5a10*/  R2UR UR17, R89 ;  /* 0x00000000591172ca */ /* 0x000fca00000e0000 */
[----:B------:R-:W-:Y:S02]  /*5a20*/  VIADD R163, R10, UR16 ;  /* 0x000000100aa37c36 */ /* 0x000fe40008000000 */
[----:B------:R-:W-:Y:S02]  /*5a30*/  VIADD R165, R9, UR16 ;  /* 0x0000001009a57c36 */ /* 0x000fe40008000000 */
[----:B------:R-:W-:Y:S02]  /*5a40*/  VIADD R177, R5, UR16 ;  /* 0x0000001005b17c36 */ /* 0x000fe40008000000 */
[----:B------:R-:W-:Y:S02]  /*5a50*/  VIADD R179, R4, UR16 ;  /* 0x0000001004b37c36 */ /* 0x000fe40008000000 */
[----:B------:R-:W-:Y:S01]  /*5a60*/  VIADD R191, R3, UR16 ;  /* 0x0000001003bf7c36 */ /* 0x000fe20008000000 */
[----:B------:R-:W-:Y:S02]  /*5a70*/  WARPGROUP.DEPBAR.LE gsb0, 0x1 ;  /* 0x00008000000079c5 */ /* 0x000fe40000010100 */
[----:B------:R-:W-:Y:S06]  /*5a80*/  BAR.SYNC.DEFER_BLOCKING 0x0 ;  /* 0x0000000000007b1d */ /* 0x000fec0000010000 */
[----:B------:R-:W-:Y:S01]  /*5a90*/  @!PT LDS RZ, [RZ] ;  /* 0x00000000fffff984 */ /* 0x000fe20000000800 */
[----:B------:R-:W-:Y:S01]  /*5aa0*/  @!PT LDS RZ, [RZ] ;  /* 0x00000000fffff984 */ /* 0x000fe20000000800 */
[----:B------:R-:W-:Y:S01]  /*5ab0*/  @!PT LDS RZ, [RZ] ;  /* 0x00000000fffff984 */ /* 0x000fe20000000800 */
[----:B------:R1:W-:Y:S01]  /*5ac0*/  LDGSTS.E [R163+0xc000], desc[UR58][R154.64], P3 ;  /* 0x0c0000009aa37fae */ /* 0x0003e2000992187a */
[----:B------:R-:W-:-:S03]  /*5ad0*/  ISETP.GE.AND P3, PT, R21, UR51, PT ;  /* 0x0000003315007c0c */ /* 0x000fc6000bf66270 */
[----:B------:R2:W-:Y:S01]  /*5ae0*/  LDGSTS.E [R163+0xc008], desc[UR58][R160.64], P0 ;  /* 0x0c008000a0a37fae */ /* 0x0005e2000812187a */
[----:B------:R-:W-:Y:S02]  /*5af0*/  SEL R156, RZ, 0x4, P3 ;  /* 0x00000004ff9c7807 */ /* 0x000fe40001800000 */
[----:B------:R-:W-:Y:S02]  /*5b00*/  PLOP3.LUT P3, PT, PT, PT, UP1, 0x40, 0x0 ;  /* 0x000000000000781c */ /* 0x000fe40003f6e818 */
[----:B------:R-:W-:Y:S02]  /*5b10*/  SEL R156, R156, RZ, P6 ;  /* 0x000000ff9c9c7207 */ /* 0x000fe40003000000 */
[----:B------:R-:W-:Y:S02]  /*5b20*/  SEL R157, R157, RZ, P3 ;  /* 0x000000ff9d9d7207 */ /* 0x000fe40001800000 */
[----:B-1----:R-:W-:Y:S02]  /*5b30*/  SEL R154, RZ, 0x4, P4 ;  /* 0x00000004ff9a7807 */ /* 0x002fe40002000000 */
[----:B------:R-:W-:Y:S01]  /*5b40*/  LEA R158, P4, R181, R170, 0x2 ;  /* 0x000000aab59e7211 */ /* 0x000fe200078810ff */
[----:B--2---:R-:W-:Y:S01]  /*5b50*/  VIADD R163, R8, UR16 ;  /* 0x0000001008a37c36 */ /* 0x004fe20008000000 */
[----:B------:R-:W-:-:S02]  /*5b60*/  ISETP.NE.U32.AND P3, PT, R156, RZ, PT ;  /* 0x000000ff9c00720c */ /* 0x000fc40003f65070 */
[-C--:B------:R-:W-:Y:S01]  /*5b70*/  LEA R156, P6, R145, R170.reuse, 0x2 ;  /* 0x000000aa919c7211 */ /* 0x080fe200078c10ff */
[----:B------:R-:W-:Y:S01]  /*5b80*/  IMAD.X R159, R90, 0x1, R173, P4 ;  /* 0x000000015a9f7824 */ /* 0x000fe200020e06ad */
[----:B------:R-:W-:Y:S02]  /*5b90*/  ISETP.NE.U32.AND P4, PT, R157, RZ, PT ;  /* 0x000000ff9d00720c */ /* 0x000fe40003f85070 */
[----:B------:R-:W-:Y:S01]  /*5ba0*/  SEL R154, R154, RZ, P5 ;  /* 0x000000ff9a9a7207 */ /* 0x000fe20002800000 */
[----:B------:R-:W-:Y:S01]  /*5bb0*/  IMAD.X R157, R90, 0x1, R171, P6 ;  /* 0x000000015a9d7824 */ /* 0x000fe200030e06ab */
[----:B------:R-:W-:Y:S01]  /*5bc0*/  LDGSTS.E [R165+0xc000], desc[UR58][R158.64], P2 ;  /* 0x0c0000009ea57fae */ /* 0x000fe2000912187a */
[----:B------:R-:W-:Y:S02]  /*5bd0*/  ISETP.GE.AND P2, PT, R189, UR51, PT ;  /* 0x00000033bd007c0c */ /* 0x000fe4000bf46270 */
[----:B------:R-:W-:Y:S01]  /*5be0*/  ISETP.NE.U32.AND P5, PT, R154, RZ, PT ;  /* 0x000000ff9a00720c */ /* 0x000fe20003fa5070 */
[----:B------:R1:W-:Y:S01]  /*5bf0*/  LDGSTS.E [R165+0xc008], desc[UR58][R156.64], P1 ;  /* 0x0c0080009ca57fae */ /* 0x0003e2000892187a */
[----:B------:R-:W-:-:S02]  /*5c00*/  LEA R154, P6, R143, R170, 0x2 ;  /* 0x000000aa8f9a7211 */ /* 0x000fc400078c10ff */
[----:B------:R-:W-:Y:S02]  /*5c10*/  ISETP.GE.AND P0, PT, R16, UR51, PT ;  /* 0x0000003310007c0c */ /* 0x000fe4000bf06270 */
[----:B------:R-:W-:Y:S01]  /*5c20*/  PLOP3.LUT P1, PT, PT, PT, UP1, 0x40, 0x0 ;  /* 0x000000000000781c */ /* 0x000fe20003f2e818 */
[----:B------:R-:W-:Y:S01]  /*5c30*/  IMAD.X R155, R90, 0x1, R153, P6 ;  /* 0x000000015a9b7824 */ /* 0x000fe200030e0699 */
[----:B------:R-:W-:Y:S02]  /*5c40*/  SEL R162, RZ, 0x4, P2 ;  /* 0x00000004ffa27807 */ /* 0x000fe40001000000 */
[----:B------:R-:W-:Y:S02]  /*5c50*/  ISETP.GE.AND P2, PT, R14, UR51, PT ;  /* 0x000000330e007c0c */ /* 0x000fe4000bf46270 */
[----:B------:R-:W-:Y:S01]  /*5c60*/  SEL R160, RZ, 0x4, P0 ;  /* 0x00000004ffa07807 */ /* 0x000fe20000000000 */
[----:B------:R2:W-:Y:S01]  /*5c70*/  LDGSTS.E [R163+0xc000], desc[UR58][R154.64], P3 ;  /* 0x0c0000009aa37fae */ /* 0x0005e2000992187a */
[----:B------:R-:W-:Y:S01]  /*5c80*/  SEL R162, R162, RZ, P1 ;  /* 0x000000ffa2a27207 */ /* 0x000fe20000800000 */
[----:B-1----:R-:W-:Y:S01]  /*5c90*/  VIADD R165, R7, UR16 ;  /* 0x0000001007a57c36 */ /* 0x002fe20008000000 */
[----:B------:R-:W-:-:S02]  /*5ca0*/  PLOP3.LUT P6, PT, PT, PT, UP1, 0x40, 0x0 ;  /* 0x000000000000781c */ /* 0x000fc40003fce818 */
[-C--:B------:R-:W-:Y:S02]  /*5cb0*/  IADD3 R156, P0, R122, R170.reuse, RZ ;  /* 0x000000aa7a9c7210 */ /* 0x080fe40007f1e0ff */
[----:B------:R-:W-:Y:S02]  /*5cc0*/  PLOP3.LUT P1, PT, PT, PT, UP1, 0x40, 0x0 ;  /* 0x000000000000781c */ /* 0x000fe40003f2e818 */
[----:B------:R-:W-:Y:S02]  /*5cd0*/  SEL R157, RZ, 0x4, P2 ;  /* 0x00000004ff9d7807 */ /* 0x000fe40001000000 */
[----:B------:R-:W-:Y:S02]  /*5ce0*/  SEL R160, R160, RZ, P6 ;  /* 0x000000ffa0a07207 */ /* 0x000fe40003000000 */
[----:B------:R-:W-:Y:S01]  /*5cf0*/  SEL R159, R157, RZ, P1 ;  /* 0x000000ff9d9f7207 */ /* 0x000fe20000800000 */
[----:B------:R-:W-:Y:S01]  /*5d00*/  IMAD.X R157, R90, 0x1, R141, P0 ;  /* 0x000000015a9d7824 */ /* 0x000fe200000e068d */
[----:B------:R-:W-:-:S02]  /*5d10*/  IADD3 R158, P6, R121, R170, RZ ;  /* 0x000000aa799e7210 */ /* 0x000fc40007fde0ff */
[----:B------:R-:W-:Y:S02]  /*5d20*/  ISETP.NE.U32.AND P0, PT, R159, RZ, PT ;  /* 0x000000ff9f00720c */ /* 0x000fe40003f05070 */
[----:B------:R-:W-:Y:S01]  /*5d30*/  ISETP.NE.U32.AND P1, PT, R160, RZ, PT ;  /* 0x000000ffa000720c */ /* 0x000fe20003f25070 */
[----:B------:R-:W-:Y:S01]  /*5d40*/  IMAD.X R159, R90, 0x1, R139, P6 ;  /* 0x000000015a9f7824 */ /* 0x000fe200030e068b */
[----:B------:R-:W-:Y:S01]  /*5d50*/  LDGSTS.E [R163+0xc008], desc[UR58][R156.64], P4 ;  /* 0x0c0080009ca37fae */ /* 0x000fe2000a12187a */
[----:B------:R-:W-:Y:S02]  /*5d60*/  IADD3 R160, P4, R125, R170, RZ ;  /* 0x000000aa7da07210 */ /* 0x000fe40007f9e0ff */
[----:B------:R-:W-:Y:S01]  /*5d70*/  ISETP.NE.U32.AND P2, PT, R162, RZ, PT ;  /* 0x000000ffa200720c */ /* 0x000fe20003f45070 */
[----:B------:R1:W-:Y:S01]  /*5d80*/  LDGSTS.E [R165+0xc000], desc[UR58][R158.64], P5 ;  /* 0x0c0000009ea57fae */ /* 0x0003e2000a92187a */
[----:B------:R-:W-:Y:S01]  /*5d90*/  ISETP.GE.AND P5, PT, R19, UR51, PT ;  /* 0x0000003313007c0c */ /* 0x000fe2000bfa6270 */
[----:B------:R-:W-:Y:S01]  /*5da0*/  IMAD.X R161, R90, 0x1, R128, P4 ;  /* 0x000000015aa17824 */ /* 0x000fe200020e0680 */
[----:B------:R-:W-:-:S02]  /*5db0*/  ISETP.GE.AND P3, PT, R12, UR51, PT ;  /* 0x000000330c007c0c */ /* 0x000fc4000bf66270 */
[----:B------:R-:W-:Y:S02]  /*5dc0*/  ISETP.GE.AND P4, PT, R17, UR51, PT ;  /* 0x0000003311007c0c */ /* 0x000fe4000bf86270 */
[----:B--2---:R-:W-:Y:S02]  /*5dd0*/  SEL R155, RZ, 0x4, P5 ;  /* 0x00000004ff9b7807 */ /* 0x004fe40002800000 */
[----:B------:R-:W-:Y:S02]  /*5de0*/  PLOP3.LUT P6, PT, PT, PT, UP1, 0x40, 0x0 ;  /* 0x000000000000781c */ /* 0x000fe40003fce818 */
[----:B------:R-:W-:Y:S01]  /*5df0*/  SEL R162, RZ, 0x4, P3 ;  /* 0x00000004ffa27807 */ /* 0x000fe20001800000 */
[----:B-1----:R-:W-:Y:S01]  /*5e00*/  VIADD R159, R6, UR16 ;  /* 0x00000010069f7c36 */ /* 0x002fe20008000000 */
[----:B------:R-:W-:Y:S01]  /*5e10*/  PLOP3.LUT P5, PT, PT, PT, UP1, 0x40, 0x0 ;  /* 0x000000000000781c */ /* 0x000fe20003fae818 */
[----:B------:R1:W-:Y:S01]  /*5e20*/  LDGSTS.E [R165+0xc008], desc[UR58][R160.64], P2 ;  /* 0x0c008000a0a57fae */ /* 0x0003e2000912187a */
[----:B------:R-:W-:Y:S01]  /*5e30*/  SEL R156, RZ, 0x4, P4 ;  /* 0x00000004ff9c7807 */ /* 0x000fe20002000000 */
[----:B------:R-:W-:Y:S01]  /*5e40*/  ULEA UR16, UR54, UR50, 0xe ;  /* 0x0000003236107291 */ /* 0x000fe2000f8e703f */
[----:B------:R-:W-:-:S02]  /*5e50*/  PLOP3.LUT P3, PT, PT, PT, UP1, 0x40, 0x0 ;  /* 0x000000000000781c */ /* 0x000fc40003f6e818 */
[-C--:B------:R-:W-:Y:S02]  /*5e60*/  IADD3 R154, P4, R120, R170.reuse, RZ ;  /* 0x000000aa789a7210 */ /* 0x080fe40007f9e0ff */
[----:B------:R-:W-:Y:S02]  /*5e70*/  SEL R162, R162, RZ, P6 ;  /* 0x000000ffa2a27207 */ /* 0x000fe40003000000 */
[----:B------:R-:W-:Y:S02]  /*5e80*/  SEL R158, R156, RZ, P5 ;  /* 0x000000ff9c9e7207 */ /* 0x000fe40002800000 */
[----:B------:R-:W-:Y:S01]  /*5e90*/  SEL R157, R155, RZ, P3 ;  /* 0x000000ff9b9d7207 */ /* 0x000fe20001800000 */
[----:B------:R-:W-:Y:S01]  /*5ea0*/  IMAD.X R155, R90, 0x1, R137, P4 ;  /* 0x000000015a9b7824 */ /* 0x000fe200020e0689 */
[----:B------:R-:W-:Y:S02]  /*5eb0*/  IADD3 R156, P6, R119, R170, RZ ;  /* 0x000000aa779c7210 */ /* 0x000fe40007fde0ff */
[----:B------:R-:W-:-:S02]  /*5ec0*/  ISETP.GE.AND P2, PT, R15, UR51, PT ;  /* 0x000000330f007c0c */ /* 0x000fc4000bf46270 */
[----:B------:R-:W-:Y:S01]  /*5ed0*/  ISETP.NE.U32.AND P4, PT, R157, RZ, PT ;  /* 0x000000ff9d00720c */ /* 0x000fe20003f85070 */
[----:B------:R-:W-:Y:S01]  /*5ee0*/  IMAD.X R157, R90, 0x1, R135, P6 ;  /* 0x000000015a9d7824 */ /* 0x000fe200030e0687 */
[----:B------:R-:W-:Y:S01]  /*5ef0*/  ISETP.NE.U32.AND P5, PT, R158, RZ, PT ;  /* 0x000000ff9e00720c */ /* 0x000fe20003fa5070 */
[----:B------:R2:W-:Y:S01]  /*5f00*/  LDGSTS.E [R159+0xc000], desc[UR58][R154.64], P1 ;  /* 0x0c0000009a9f7fae */ /* 0x0005e2000892187a */
[----:B------:R-:W-:Y:S02]  /*5f10*/  SEL R158, RZ, 0x4, P2 ;  /* 0x00000004ff9e7807 */ /* 0x000fe40001000000 */
[----:B------:R-:W-:Y:S01]  /*5f20*/  PLOP3.LUT P1, PT, PT, PT, UP1, 0x40, 0x0 ;  /* 0x000000000000781c */ /* 0x000fe20003f2e818 */
[----:B------:R3:W-:Y:S01]  /*5f30*/  LDGSTS.E [R159+0xc008], desc[UR58][R156.64], P0 ;  /* 0x0c0080009c9f7fae */ /* 0x0007e2000812187a */
[----:B------:R-:W-:Y:S02]  /*5f40*/  ISETP.GE.AND P2, PT, R13, UR51, PT ;  /* 0x000000330d007c0c */ /* 0x000fe4000bf46270 */
[----:B------:R-:W-:-:S02]  /*5f50*/  ISETP.GE.AND P6, PT, R131, UR51, PT ;  /* 0x0000003383007c0c */ /* 0x000fc4000bfc6270 */
[----:B------:R-:W-:Y:S01]  /*5f60*/  ISETP.GE.AND P0, PT, R130, UR51, PT ;  /* 0x0000003382007c0c */ /* 0x000fe2000bf06270 */
[----:B------:R-:W-:Y:S01]  /*5f70*/  UIADD3 UR51, UR51, -0x20, URZ ;  /* 0xffffffe033337890 */ /* 0x000fe2000fffe03f */
[----:B------:R-:W-:Y:S02]  /*5f80*/  SEL R158, R158, RZ, P1 ;  /* 0x000000ff9e9e7207 */ /* 0x000fe40000800000 */
[----:B-1----:R-:W-:Y:S02]  /*5f90*/  SEL R160, RZ, 0x4, P2 ;  /* 0x00000004ffa07807 */ /* 0x002fe40001000000 */
[----:B------:R-:W-:Y:S02]  /*5fa0*/  PLOP3.LUT P1, PT, PT, PT, UP1, 0x40, 0x0 ;  /* 0x000000000000781c */ /* 0x000fe40003f2e818 */
[----:B------:R-:W-:Y:S02]  /*5fb0*/  PLOP3.LUT P2, PT, PT, PT, UP1, 0x40, 0x0 ;  /* 0x000000000000781c */ /* 0x000fe40003f4e818 */
[----:B--2---:R-:W-:-:S02]  /*5fc0*/  SEL R155, RZ, 0x4, P6 ;  /* 0x00000004ff9b7807 */ /* 0x004fc40003000000 */
[----:B------:R-:W-:Y:S02]  /*5fd0*/  PLOP3.LUT P6, PT, PT, PT, UP1, 0x40, 0x0 ;  /* 0x000000000000781c */ /* 0x000fe40003fce818 */
[----:B---3--:R-:W-:Y:S02]  /*5fe0*/  SEL R156, RZ, 0x4, P0 ;  /* 0x00000004ff9c7807 */ /* 0x008fe40000000000 */
[----:B------:R-:W-:Y:S02]  /*5ff0*/  ISETP.NE.U32.AND P3, PT, R162, RZ, PT ;  /* 0x000000ffa200720c */ /* 0x000fe40003f65070 */
[----:B------:R-:W-:Y:S02]  /*6000*/  SEL R154, R160, RZ, P1 ;  /* 0x000000ffa09a7207 */ /* 0x000fe40000800000 */
[----:B------:R-:W-:Y:S02]  /*6010*/  SEL R155, R155, RZ, P2 ;  /* 0x000000ff9b9b7207 */ /* 0x000fe40001000000 */
[----:B------:R-:W-:-:S02]  /*6020*/  IADD3 R160, P0, R118, R170, RZ ;  /* 0x000000aa76a07210 */ /* 0x000fc40007f1e0ff */
[----:B------:R-:W-:Y:S02]  /*6030*/  ISETP.NE.U32.AND P1, PT, R158, RZ, PT ;  /* 0x000000ff9e00720c */ /* 0x000fe40003f25070 */
[----:B------:R-:W-:Y:S01]  /*6040*/  SEL R156, R156, RZ, P6 ;  /* 0x000000ff9c9c7207 */ /* 0x000fe20003000000 */
[----:B------:R-:W-:Y:S01]  /*6050*/  IMAD.X R161, R90, 0x1, R133, P0 ;  /* 0x000000015aa17824 */ /* 0x000fe200000e0685 */
[----:B------:R-:W-:Y:S01]  /*6060*/  ISETP.NE.U32.AND P2, PT, R154, RZ, PT ;  /* 0x000000ff9a00720c */ /* 0x000fe20003f45070 */
[----:B------:R-:W-:Y:S01]  /*6070*/  IMAD.MOV.U32 R154, RZ, RZ, R170 ;  /* 0x000000ffff9a7224 */ /* 0x000fe200078e00aa */
[----:B------:R-:W-:Y:S01]  /*6080*/  ISETP.NE.U32.AND P6, PT, R155, RZ, PT ;  /* 0x000000ff9b00720c */ /* 0x000fe20003fc5070 */
[----:B------:R-:W-:Y:S01]  /*6090*/  IMAD.MOV.U32 R155, RZ, RZ, R90 ;  /* 0x000000ffff9b7224 */ /* 0x000fe200078e005a */
[----:B------:R-:W-:Y:S01]  /*60a0*/  ISETP.NE.U32.AND P0, PT, R156, RZ, PT ;  /* 0x000000ff9c00720c */ /* 0x000fe20003f05070 */
[----:B------:R-:W-:Y:S01]  /*60b0*/  LDGSTS.E [R177+0xc000], desc[UR58][R160.64], P3 ;  /* 0x0c000000a0b17fae */ /* 0x000fe2000992187a */
[----:B------:R-:W-:Y:S01]  /*60c0*/  IADD3 R164, P3, R124, R170, RZ ;  /* 0x000000aa7ca47210 */ /* 0x000fe20007f7e0ff */
[----:B------:R-:W-:-:S04]  /*60d0*/  IMAD.WIDE R166, R117, 0x4, R154 ;  /* 0x0000000475a67825 */ /* 0x000fc800078e029a */
[--C-:B------:R-:W-:Y:S01]  /*60e0*/  IMAD.WIDE R156, R22, 0x4, R154.reuse ;  /* 0x00000004169c7825 */ /* 0x100fe200078e029a */
[----:B------:R-:W-:Y:S03]  /*60f0*/  LDGSTS.E [R177+0xc008], desc[UR58][R166.64], P4 ;  /* 0x0c008000a6b17fae */ /* 0x000fe6000a12187a */
[--C-:B------:R-:W-:Y:S01]  /*6100*/  IMAD.WIDE R158, R23, 0x4, R154.reuse ;  /* 0x00000004179e7825 */ /* 0x100fe200078e029a */
[----:B------:R1:W-:Y:S03]  /*6110*/  LDGSTS.E [R179+0xc000], desc[UR58][R156.64], P5 ;  /* 0x0c0000009cb37fae */ /* 0x0003e6000a92187a */
[----:B------:R-:W-:Y:S01]  /*6120*/  IMAD.WIDE R168, R88, 0x4, R154 ;  /* 0x0000000458a87825 */ /* 0x000fe200078e029a */
[----:B------:R2:W-:Y:S01]  /*6130*/  LDGSTS.E [R179+0xc008], desc[UR58][R158.64], P1 ;  /* 0x0c0080009eb37fae */ /* 0x0005e2000892187a */
[----:B------:R-:W-:-:S02]  /*6140*/  IADD3 R162, P1, R123, R96, RZ ;  /* 0x000000607ba27210 */ /* 0x000fc40007f3e0ff */
[----:B------:R-:W-:Y:S01]  /*6150*/  IMAD.X R165, R90, 0x1, R127, P3 ;  /* 0x000000015aa57824 */ /* 0x000fe200018e067f */
[----:B------:R3:W-:Y:S01]  /*6160*/  LDGSTS.E [R191+0xc000], desc[UR58][R168.64], P2 ;  /* 0x0c000000a8bf7fae */ /* 0x0007e2000912187a */
[----:B------:R-:W-:Y:S01]  /*6170*/  IADD3 R154, P2, R123, UR49, RZ ;  /* 0x000000317b9a7c10 */ /* 0x000fe2000ff5e0ff */
[----:B------:R-:W-:Y:S01]  /*6180*/  IMAD.X R163, R91, 0x1, R126, P1 ;  /* 0x000000015ba37824 */ /* 0x000fe200008e067e */
[C---:B-1----:R-:W-:Y:S01]  /*6190*/  IADD3 R156, P1, R123.reuse, UR7, RZ ;  /* 0x000000077b9c7c10 */ /* 0x042fe2000ff3e0ff */
[----:B------:R-:W-:Y:S01]  /*61a0*/  VIADD R177, R140, UR16 ;  /* 0x000000108cb17c36 */ /* 0x000fe20008000000 */
[C---:B------:R-:W-:Y:S01]  /*61b0*/  IADD3.X R155, R126.reuse, UR48, RZ, P2, !PT ;  /* 0x000000307e9b7c10 */ /* 0x040fe200097fe4ff */
[----:B------:R1:W-:Y:S01]  /*61c0*/  LDGSTS.E [R191+0xc008], desc[UR58][R164.64], P6 ;  /* 0x0c008000a4bf7fae */ /* 0x0003e2000b12187a */
[----:B------:R-:W-:Y:S02]  /*61d0*/  IADD3.X R157, R126, UR46, RZ, P1, !PT ;  /* 0x0000002e7e9d7c10 */ /* 0x000fe40008ffe4ff */
[C---:B--2---:R-:W-:Y:S01]  /*61e0*/  IADD3 R158, P1, R123.reuse, UR11, RZ ;  /* 0x0000000b7b9e7c10 */ /* 0x044fe2000ff3e0ff */
[----:B------:R-:W0:Y:S01]  /*61f0*/  LDGDEPBAR ;  /* 0x00000000000079af */ /* 0x000e220000000000 */
[----:B------:R-:W-:Y:S01]  /*6200*/  IADD3 R160, P2, R123, UR9, RZ ;  /* 0x000000097ba07c10 */ /* 0x000fe2000ff5e0ff */
[----:B---3--:R-:W-:Y:S01]  /*6210*/  VIADD R169, R2, UR16 ;  /* 0x0000001002a97c36 */ /* 0x008fe20008000000 */
[C---:B------:R-:W-:Y:S01]  /*6220*/  IADD3.X R159, R126.reuse, UR42, RZ, P1, !PT ;  /* 0x0000002a7e9f7c10 */ /* 0x040fe20008ffe4ff */
[----:B------:R2:W-:Y:S01]  /*6230*/  LDGSTS.E [R177], desc[UR58][R162.64], P0 ;  /* 0x00000000a2b17fae */ /* 0x0005e2000812187a */
[----:B------:R-:W-:-:S02]  /*6240*/  IADD3.X R161, R126, UR44, RZ, P2, !PT ;  /* 0x0000002c7ea17c10 */ /* 0x000fc400097fe4ff */
[C---:B------:R-:W-:Y:S01]  /*6250*/  IADD3 R166, P2, R123.reuse, UR13, RZ ;  /* 0x0000000d7ba67c10 */ /* 0x040fe2000ff5e0ff */
[----:B------:R3:W-:Y:S01]  /*6260*/  LDGSTS.E [R177+0x400], desc[UR58][R154.64], P0 ;  /* 0x004000009ab17fae */ /* 0x0007e2000812187a */
[----:B-1----:R-:W-:Y:S02]  /*6270*/  IADD3 R164, P1, R123, UR15, RZ ;  /* 0x0000000f7ba47c10 */ /* 0x002fe4000ff3e0ff */
[C---:B------:R-:W-:Y:S01]  /*6280*/  IADD3.X R167, R126.reuse, UR40, RZ, P2, !PT ;  /* 0x000000287ea77c10 */ /* 0x040fe200097fe4ff */
[----:B------:R1:W-:Y:S01]  /*6290*/  LDGSTS.E [R177+0x800], desc[UR58][R156.64], P0 ;  /* 0x008000009cb17fae */ /* 0x0003e2000812187a */
[----:B------:R-:W-:Y:S02]  /*62a0*/  IADD3.X R165, R126, UR38, RZ, P1, !PT ;  /* 0x000000267ea57c10 */ /* 0x000fe40008ffe4ff */
[----:B------:R-:W-:Y:S01]  /*62b0*/  R2UR UR16, R147 ;  /* 0x00000000931072ca */ /* 0x000fe200000e0000 */
[----:B------:R4:W-:Y:S01]  /*62c0*/  LDGSTS.E [R177+0xc00], desc[UR58][R160.64], P0 ;  /* 0x00c00000a0b17fae */ /* 0x0009e2000812187a */
[----:B--2---:R-:W-:-:S02]  /*62d0*/  IADD3 R162, P2, R123, UR25, RZ ;  /* 0x000000197ba27c10 */ /* 0x004fc4000ff5e0ff */
[C---:B---3--:R-:W-:Y:S01]  /*62e0*/  IADD3 R154, P1, R123.reuse, UR27, RZ ;  /* 0x0000001b7b9a7c10 */ /* 0x048fe2000ff3e0ff */
[----:B------:R2:W-:Y:S01]  /*62f0*/  LDGSTS.E [R177+0x1000], desc[UR58][R158.64], P0 ;  /* 0x010000009eb17fae */ /* 0x0005e2000812187a */
[C---:B------:R-:W-:Y:S02]  /*6300*/  IADD3.X R163, R126.reuse, UR36, RZ, P2, !PT ;  /* 0x000000247ea37c10 */ /* 0x040fe400097fe4ff */
[C---:B------:R-:W-:Y:S01]  /*6310*/  IADD3.X R155, R126.reuse, UR34, RZ, P1, !PT ;  /* 0x000000227e9b7c10 */ /* 0x040fe20008ffe4ff */
[----:B------:R3:W-:Y:S01]  /*6320*/  LDGSTS.E [R177+0x1400], desc[UR58][R166.64], P0 ;  /* 0x01400000a6b17fae */ /* 0x0007e2000812187a */
[C---:B-1----:R-:W-:Y:S02]  /*6330*/  IADD3 R156, P2, R123.reuse, UR29, RZ ;  /* 0x0000001d7b9c7c10 */ /* 0x042fe4000ff5e0ff */
[----:B----4-:R-:W-:Y:S01]  /*6340*/  IADD3 R160, P1, R123, R102, RZ ;  /* 0x000000667ba07210 */ /* 0x010fe20007f3e0ff */
[----:B------:R1:W-:Y:S01]  /*6350*/  LDGSTS.E [R177+0x1800], desc[UR58][R164.64], P0 ;  /* 0x01800000a4b17fae */ /* 0x0003e2000812187a */
[----:B------:R-:W-:Y:S01]  /*6360*/  IADD3.X R157, R126, UR30, RZ, P2, !PT ;  /* 0x0000001e7e9d7c10 */ /* 0x000fe200097fe4ff */
[----:B------:R-:W-:-:S02]  /*6370*/  UIADD3 UR15, UP0, UR15, UR16, URZ ;  /* 0x000000100f0f7290 */ /* 0x000fc4000ff1e03f */
[--C-:B------:R-:W-:Y:S01]  /*6380*/  IMAD.X R161, R94, 0x1, R126.reuse, P1 ;  /* 0x000000015ea17824 */ /* 0x100fe200008e067e */
[C---:B--2---:R-:W-:Y:S01]  /*6390*/  IADD3 R158, P2, R123.reuse, R106, RZ ;  /* 0x0000006a7b9e7210 */ /* 0x044fe20007f5e0ff */
[----:B------:R2:W-:Y:S01]  /*63a0*/  LDGSTS.E [R177+0x1c00], desc[UR58][R162.64], P0 ;  /* 0x01c00000a2b17fae */ /* 0x0005e2000812187a */
[----:B------:R-:W-:Y:S01]  /*63b0*/  UIADD3.X UR38, UR38, UR17, URZ, UP0, !UPT ;  /* 0x0000001126267290 */ /* 0x000fe200087fe43f */
[----:B---3--:R-:W-:Y:S01]  /*63c0*/  IADD3 R166, P1, R123, R110, RZ ;  /* 0x0000006e7ba67210 */ /* 0x008fe20007f3e0ff */
[----:B------:R-:W-:Y:S01]  /*63d0*/  UIADD3 UR29, UP1, UR29, UR16, URZ ;  /* 0x000000101d1d7290 */ /* 0x000fe2000ff3e03f */
[--C-:B------:R-:W-:Y:S01]  /*63e0*/  IMAD.X R159, R97, 0x1, R126.reuse, P2 ;  /* 0x00000001619f7824 */ /* 0x100fe200010e067e */
[----:B------:R3:W-:Y:S01]  /*63f0*/  LDGSTS.E [R177+0x2000], desc[UR58][R154.64], P0 ;  /* 0x020000009ab17fae */ /* 0x0007e2000812187a */
[----:B-1----:R-:W-:Y:S01]  /*6400*/  IADD3 R164, P2, R123, R114, RZ ;  /* 0x000000727ba47210 */ /* 0x002fe20007f5e0ff */
[--C-:B------:R-:W-:Y:S01]  /*6410*/  IMAD.X R167, R101, 0x1, R126.reuse, P1 ;  /* 0x0000000165a77824 */ /* 0x100fe200008e067e */
[----:B------:R-:W-:Y:S01]  /*6420*/  UIADD3 UR27, UP3, UR27, UR16, URZ ;  /* 0x000000101b1b7290 */ /* 0x000fe2000ff7e03f */
[----:B------:R1:W-:Y:S01]  /*6430*/  LDGSTS.E [R177+0x2400], desc[UR58][R156.64], P0 ;  /* 0x024000009cb17fae */ /* 0x0003e2000812187a */
[----:B------:R-:W-:Y:S01]  /*6440*/  UIADD3.X UR30, UR30, UR17, URZ, UP1, !UPT ;  /* 0x000000111e1e7290 */ /* 0x000fe20008ffe43f */
[--C-:B------:R-:W-:Y:S01]  /*6450*/  IMAD.X R165, R105, 0x1, R126.reuse, P2 ;  /* 0x0000000169a57824 */ /* 0x100fe200010e067e */
[----:B--2---:R-:W-:Y:S01]  /*6460*/  IADD3 R162, P1, R123, R132, RZ ;  /* 0x000000847ba27210 */ /* 0x004fe20007f3e0ff */
[----:B------:R2:W-:Y:S01]  /*6470*/  LDGSTS.E [R177+0x2800], desc[UR58][R160.64], P0 ;  /* 0x02800000a0b17fae */ /* 0x0005e2000812187a */
[----:B------:R-:W-:Y:S01]  /*6480*/  UIADD3.X UR34, UR34, UR17, URZ, UP3, !UPT ;  /* 0x0000001122227290 */ /* 0x000fe20009ffe43f */
[----:B------:R-:W-:Y:S01]  /*6490*/  IADD3 R132, P5, R132, R147, RZ ;  /* 0x0000009384847210 */ /* 0x000fe20007fbe0ff */
[----:B------:R-:W-:Y:S01]  /*64a0*/  UIADD3 UR25, UP5, UR25, UR16, URZ ;  /* 0x0000001019197290 */ /* 0x000fe2000ffbe03f */
[--C-:B------:R-:W-:Y:S01]  /*64b0*/  IMAD.X R163, R109, 0x1, R126.reuse, P1 ;  /* 0x000000016da37824 */ /* 0x100fe200008e067e */
[C---:B---3--:R-:W-:Y:S01]  /*64c0*/  IADD3 R154, P2, R123.reuse, R150, RZ ;  /* 0x000000967b9a7210 */ /* 0x048fe20007f5e0ff */
[----:B------:R3:W-:Y:S01]  /*64d0*/  LDGSTS.E [R177+0x2c00], desc[UR58][R158.64], P0 ;  /* 0x02c000009eb17fae */ /* 0x0007e2000812187a */
[----:B------:R-:W-:Y:S01]  /*64e0*/  UIADD3.X UR36, UR36, UR17, URZ, UP5, !UPT ;  /* 0x0000001124247290 */ /* 0x000fe2000affe43f */
[----:B-1----:R-:W-:Y:S01]  /*64f0*/  IADD3 R156, P1, R123, R98, RZ ;  /* 0x000000627b9c7210 */ /* 0x002fe20007f3e0ff */
[----:B------:R-:W-:Y:S01]  /*6500*/  IMAD.X R109, R109, 0x1, R89, P5 ;  /* 0x000000016d6d7824 */ /* 0x000fe200028e0659 */
[----:B------:R1:W-:Y:S01]  /*6510*/  LDGSTS.E [R177+0x3000], desc[UR58][R166.64], P0 ;  /* 0x03000000a6b17fae */ /* 0x0003e2000812187a */
[--C-:B------:R-:W-:Y:S01]  /*6520*/  IMAD.X R155, R113, 0x1, R126.reuse, P2 ;  /* 0x00000001719b7824 */ /* 0x100fe200010e067e */
[----:B--2---:R-:W-:Y:S01]  /*6530*/  IADD3 R160, P2, R123, UR6, RZ ;  /* 0x000000067ba07c10 */ /* 0x004fe2000ff5e0ff */
[----:B------:R-:W-:Y:S01]  /*6540*/  IMAD.X R157, R92, 0x1, R126, P1 ;  /* 0x000000015c9d7824 */ /* 0x000fe200008e067e */
[----:B------:R2:W-:Y:S02]  /*6550*/  LDGSTS.E [R177+0x3400], desc[UR58][R164.64], P0 ;  /* 0x03400000a4b17fae */ /* 0x0005e4000812187a */
[----:B------:R-:W-:-:S02]  /*6560*/  IADD3.X R161, R126, UR47, RZ, P2, !PT ;  /* 0x0000002f7ea17c10 */ /* 0x000fc400097fe4ff */
[----:B------:R4:W-:Y:S01]  /*6570*/  LDGSTS.E [R177+0x3800], desc[UR58][R162.64], P0 ;  /* 0x03800000a2b17fae */ /* 0x0009e2000812187a */
[C---:B---3--:R-:W-:Y:S01]  /*6580*/  IADD3 R158, P3, R123.reuse, UR8, RZ ;  /* 0x000000087b9e7c10 */ /* 0x048fe2000ff7e0ff */
[----:B------:R-:W-:Y:S02]  /*6590*/  UIADD3 UR8, UP0, UR8, UR16, URZ ;  /* 0x0000001008087290 */ /* 0x000fe4000ff1e03f */
[----:B------:R3:W-:Y:S01]  /*65a0*/  LDGSTS.E [R177+0x3c00], desc[UR58][R154.64], P0 ;  /* 0x03c000009ab17fae */ /* 0x0007e2000812187a */
[C---:B------:R-:W-:Y:S01]  /*65b0*/  IADD3.X R159, R126.reuse, UR45, RZ, P3, !PT ;  /* 0x0000002d7e9f7c10 */ /* 0x040fe20009ffe4ff */
[----:B------:R-:W-:Y:S01]  /*65c0*/  UIADD3.X UR45, UR45, UR17, URZ, UP0, !UPT ;  /* 0x000000112d2d7290 */ /* 0x000fe200087fe43f */
[C---:B-1----:R-:W-:Y:S01]  /*65d0*/  IADD3 R166, P3, R123.reuse, UR14, RZ ;  /* 0x0000000e7ba67c10 */ /* 0x042fe2000ff7e0ff */
[----:B------:R1:W-:Y:S01]  /*65e0*/  LDGSTS.E [R169+0x200], desc[UR58][R156.64], P0 ;  /* 0x002000009ca97fae */ /* 0x0003e2000812187a */
[C---:B--2---:R-:W-:Y:S01]  /*65f0*/  IADD3 R164, P1, R123.reuse, UR10, RZ ;  /* 0x0000000a7ba47c10 */ /* 0x044fe2000ff3e0ff */
[----:B------:R-:W-:Y:S01]  /*6600*/  UISETP.NE.U32.AND UP0, UPT, UR56, UR52, UPT ;  /* 0x000000343800728c */ /* 0x000fe2000bf05070 */
[C---:B------:R-:W-:Y:S01]  /*6610*/  IADD3.X R167, R126.reuse, UR39, RZ, P3, !PT ;  /* 0x000000277ea77c10 */ /* 0x040fe20009ffe4ff */
[----:B------:R2:W-:Y:S01]  /*6620*/  LDGSTS.E [R169+0x600], desc[UR58][R160.64], P0 ;  /* 0x00600000a0a97fae */ /* 0x0005e2000812187a */
[C---:B------:R-:W-:Y:S01]  /*6630*/  IADD3.X R165, R126.reuse, UR43, RZ, P1, !PT ;  /* 0x0000002b7ea57c10 */ /* 0x040fe20008ffe4ff */
[----:B------:R-:W-:Y:S01]  /*6640*/  UIADD3 UR14, UP1, UR14, UR16, URZ ;  /* 0x000000100e0e7290 */ /* 0x000fe2000ff3e03f */
[C---:B----4-:R-:W-:Y:S01]  /*6650*/  IADD3 R162, P2, R123.reuse, UR12, RZ ;  /* 0x0000000c7ba27c10 */ /* 0x050fe2000ff5e0ff */
[----:B------:R4:W-:Y:S01]  /*6660*/  LDGSTS.E [R169+0xa00], desc[UR58][R158.64], P0 ;  /* 0x00a000009ea97fae */ /* 0x0009e2000812187a */
[C---:B---3--:R-:W-:Y:S01]  /*6670*/  IADD3 R154, P1, R123.reuse, UR24, RZ ;  /* 0x000000187b9a7c10 */ /* 0x048fe2000ff3e0ff */
[----:B------:R-:W-:Y:S01]  /*6680*/  UIADD3 UR24, UP6, UR24, UR16, URZ ;  /* 0x0000001018187290 */ /* 0x000fe2000ffde03f */
[C---:B------:R-:W-:Y:S01]  /*6690*/  IADD3.X R163, R126.reuse, UR41, RZ, P2, !PT ;  /* 0x000000297ea37c10 */ /* 0x040fe200097fe4ff */
[----:B------:R-:W-:Y:S01]  /*66a0*/  LDGSTS.E [R169+0xe00], desc[UR58][R164.64], P0 ;  /* 0x00e00000a4a97fae */ /* 0x000fe2000812187a */
[----:B------:R-:W-:Y:S01]  /*66b0*/  IADD3.X R155, R126, UR37, RZ, P1, !PT ;  /* 0x000000257e9b7c10 */ /* 0x000fe20008ffe4ff */
[----:B------:R-:W-:Y:S01]  /*66c0*/  UIADD3 UR12, UP3, UR12, UR16, URZ ;  /* 0x000000100c0c7290 */ /* 0x000fe2000ff7e03f */
[C---:B-1----:R-:W-:Y:S01]  /*66d0*/  IADD3 R156, P1, R123.reuse, UR26, RZ ;  /* 0x0000001a7b9c7c10 */ /* 0x042fe2000ff3e0ff */
[----:B------:R-:W-:Y:S01]  /*66e0*/  LDGSTS.E [R169+0x1200], desc[UR58][R162.64], P0 ;  /* 0x01200000a2a97fae */ /* 0x000fe2000812187a */
[----:B------:R-:W-:Y:S01]  /*66f0*/  IADD3 R150, P3, R150, R147, RZ ;  /* 0x0000009396967210 */ /* 0x000fe20007f7e0ff */
[----:B------:R-:W-:Y:S01]  /*6700*/  UIADD3 UR26, UP4, UR26, UR16, URZ ;  /* 0x000000101a1a7290 */ /* 0x000fe2000ff9e03f */
[C---:B------:R-:W-:Y:S01]  /*6710*/  IADD3.X R157, R126.reuse, UR35, RZ, P1, !PT ;  /* 0x000000237e9d7c10 */ /* 0x040fe20008ffe4ff */
[----:B------:R-:W-:Y:S01]  /*6720*/  LDGSTS.E [R169+0x1600], desc[UR58][R166.64], P0 ;  /* 0x01600000a6a97fae */ /* 0x000fe2000812187a */
[----:B--2---:R-:W-:Y:S01]  /*6730*/  IADD3 R160, P1, R123, R100, RZ ;  /* 0x000000647ba07210 */ /* 0x004fe20007f3e0ff */
[----:B------:R-:W-:Y:S01]  /*6740*/  IMAD.X R113, R113, 0x1, R89, P3 ;  /* 0x0000000171717824 */ /* 0x000fe200018e0659 */
[----:B----4-:R-:W-:Y:S01]  /*6750*/  IADD3 R158, P2, R123, UR28, RZ ;  /* 0x0000001c7b9e7c10 */ /* 0x010fe2000ff5e0ff */
[----:B------:R1:W-:Y:S01]  /*6760*/  LDGSTS.E [R169+0x1a00], desc[UR58][R154.64], P0 ;  /* 0x01a000009aa97fae */ /* 0x0003e2000812187a */
[----:B------:R-:W-:Y:S01]  /*6770*/  UIADD3 UR28, UP2, UR28, UR16, URZ ;  /* 0x000000101c1c7290 */ /* 0x000fe2000ff5e03f */
[----:B------:R-:W-:Y:S01]  /*6780*/  IMAD.X R161, R93, 0x1, R126, P1 ;  /* 0x000000015da17824 */ /* 0x000fe200008e067e */
[----:B------:R-:W-:Y:S01]  /*6790*/  IADD3.X R159, R126, UR31, RZ, P2, !PT ;  /* 0x0000001f7e9f7c10 */ /* 0x000fe200097fe4ff */
[----:B------:R2:W-:Y:S01]  /*67a0*/  LDGSTS.E [R169+0x1e00], desc[UR58][R156.64], P0 ;  /* 0x01e000009ca97fae */ /* 0x0005e2000812187a */
[----:B------:R-:W-:-:S02]  /*67b0*/  UIADD3.X UR31, UR31, UR17, URZ, UP2, !UPT ;  /* 0x000000111f1f7290 */ /* 0x000fc400097fe43f */
[----:B------:R-:W-:Y:S01]  /*67c0*/  UIADD3 UR13, UP2, UR13, UR16, URZ ;  /* 0x000000100d0d7290 */ /* 0x000fe2000ff5e03f */
[----:B------:R3:W-:Y:S01]  /*67d0*/  LDGSTS.E [R169+0x2200], desc[UR58][R158.64], P0 ;  /* 0x022000009ea97fae */ /* 0x0007e2000812187a */
[----:B------:R-:W-:Y:S02]  /*67e0*/  UIADD3.X UR35, UR35, UR17, URZ, UP4, !UPT ;  /* 0x0000001123237290 */ /* 0x000fe4000a7fe43f */
[----:B------:R-:W-:Y:S01]  /*67f0*/  UIADD3.X UR37, UR37, UR17, URZ, UP6, !UPT ;  /* 0x0000001125257290 */ /* 0x000fe2000b7fe43f */
[----:B-1----:R-:W-:Y:S01]  /*6800*/  IADD3 R154, P1, R123, R104, RZ ;  /* 0x000000687b9a7210 */ /* 0x002fe20007f3e0ff */
[----:B------:R1:W-:Y:S01]  /*6810*/  LDGSTS.E [R169+0x2600], desc[UR58][R160.64], P0 ;  /* 0x02600000a0a97fae */ /* 0x0003e2000812187a */
[----:B------:R-:W-:Y:S01]  /*6820*/  UIADD3.X UR39, UR39, UR17, URZ, UP1, !UPT ;  /* 0x0000001127277290 */ /* 0x000fe20008ffe43f */
[-C--:B------:R-:W-:Y:S01]  /*6830*/  IADD3 R104, P5, R104, R147.reuse, RZ ;  /* 0x0000009368687210 */ /* 0x080fe20007fbe0ff */
[----:B------:R-:W-:Y:S01]  /*6840*/  UIADD3.X UR40, UR40, UR17, URZ, UP2, !UPT ;  /* 0x0000001128287290 */ /* 0x000fe200097fe43f */
[--C-:B------:R-:W-:Y:S01]  /*6850*/  IMAD.X R155, R95, 0x1, R126.reuse, P1 ;  /* 0x000000015f9b7824 */ /* 0x100fe200008e067e */
[C---:B--2---:R-:W-:Y:S01]  /*6860*/  IADD3 R156, P2, R123.reuse, R108, RZ ;  /* 0x0000006c7b9c7210 */ /* 0x044fe20007f5e0ff */
[----:B------:R-:W-:Y:S01]  /*6870*/  UIADD3.X UR41, UR41, UR17, URZ, UP3, !UPT ;  /* 0x0000001129297290 */ /* 0x000fe20009ffe43f */
[----:B---3--:R-:W-:Y:S01]  /*6880*/  IADD3 R158, P1, R123, R112, RZ ;  /* 0x000000707b9e7210 */ /* 0x008fe20007f3e0ff */
[----:B------:R-:W-:Y:S01]  /*6890*/  UIADD3 UR11, UP4, UR11, UR16, URZ ;  /* 0x000000100b0b7290 */ /* 0x000fe2000ff9e03f */
[----:B------:R2:W-:Y:S01]  /*68a0*/  LDGSTS.E [R169+0x2a00], desc[UR58][R154.64], P0 ;  /* 0x02a000009aa97fae */ /* 0x0005e2000812187a */
[--C-:B------:R-:W-:Y:S01]  /*68b0*/  IMAD.X R157, R99, 0x1, R126.reuse, P2 ;  /* 0x00000001639d7824 */ /* 0x100fe200010e067e */
[-C--:B------:R-:W-:Y:S01]  /*68c0*/  IADD3 R108, P3, R108, R147.reuse, RZ ;  /* 0x000000936c6c7210 */ /* 0x080fe20007f7e0ff */
[--C-:B------:R-:W-:Y:S01]  /*68d0*/  IMAD.X R159, R103, 0x1, R126.reuse, P1 ;  /* 0x00000001679f7824 */ /* 0x100fe200008e067e */
[----:B-1----:R-:W-:Y:S01]  /*68e0*/  IADD3 R160, P1, R123, R116, RZ ;  /* 0x000000747ba07210 */ /* 0x002fe20007f3e0ff */
[----:B------:R-:W-:Y:S01]  /*68f0*/  UIADD3 UR10, UP5, UR10, UR16, URZ ;  /* 0x000000100a0a7290 */ /* 0x000fe2000ffbe03f */
[----:B------:R1:W-:Y:S01]  /*6900*/  LDGSTS.E [R169+0x2e00], desc[UR58][R156.64], P0 ;  /* 0x02e000009ca97fae */ /* 0x0003e2000812187a */
[-C--:B------:R-:W-:Y:S01]  /*6910*/  IADD3 R116, P6, R116, R147.reuse, RZ ;  /* 0x0000009374747210 */ /* 0x080fe20007fde0ff */
[----:B------:R-:W-:Y:S01]  /*6920*/  UIADD3 UR9, UP6, UR9, UR16, URZ ;  /* 0x0000001009097290 */ /* 0x000fe2000ffde03f */
[--C-:B------:R-:W-:Y:S01]  /*6930*/  IMAD.X R161, R107, 0x1, R126.reuse, P1 ;  /* 0x000000016ba17824 */ /* 0x100fe200008e067e */
[----:B------:R3:W-:Y:S01]  /*6940*/  LDGSTS.E [R169+0x3200], desc[UR58][R158.64], P0 ;  /* 0x032000009ea97fae */ /* 0x0007e2000812187a */
[----:B------:R-:W-:Y:S01]  /*6950*/  UIADD3 UR7, UP1, UR7, UR16, URZ ;  /* 0x0000001007077290 */ /* 0x000fe2000ff3e03f */
[----:B--2---:R-:W-:Y:S01]  /*6960*/  IADD3 R154, P2, R123, R146, RZ ;  /* 0x000000927b9a7210 */ /* 0x004fe20007f5e0ff */
[----:B------:R-:W-:Y:S01]  /*6970*/  UIADD3 UR6, UP2, UR6, UR16, URZ ;  /* 0x0000001006067290 */ /* 0x000fe2000ff5e03f */
[-C--:B------:R-:W-:Y:S01]  /*6980*/  IADD3 R146, P4, R146, R147.reuse, RZ ;  /* 0x0000009392927210 */ /* 0x080fe20007f9e0ff */
[----:B------:R3:W-:Y:S01]  /*6990*/  LDGSTS.E [R169+0x3600], desc[UR58][R160.64], P0 ;  /* 0x03600000a0a97fae */ /* 0x0007e2000812187a */
[----:B------:R-:W-:Y:S01]  /*69a0*/  UIADD3 UR49, UP3, UR49, UR16, URZ ;  /* 0x0000001031317290 */ /* 0x000fe2000ff7e03f */
[--C-:B------:R-:W-:Y:S01]  /*69b0*/  IMAD.X R155, R111, 0x1, R126.reuse, P2 ;  /* 0x000000016f9b7824 */ /* 0x100fe200010e067e */
[----:B-1----:R-:W-:Y:S01]  /*69c0*/  IADD3 R156, P1, R123, R152, RZ ;  /* 0x000000987b9c7210 */ /* 0x002fe20007f3e0ff */
[--C-:B------:R-:W-:Y:S01]  /*69d0*/  IMAD.X R111, R111, 0x1, R89.reuse, P4 ;  /* 0x000000016f6f7824 */ /* 0x100fe200020e0659 */
[-C--:B------:R-:W-:Y:S01]  /*69e0*/  IADD3 R106, P4, R106, R147.reuse, RZ ;  /* 0x000000936a6a7210 */ /* 0x080fe20007f9e0ff */
[--C-:B------:R-:W-:Y:S01]  /*69f0*/  IMAD.X R107, R107, 0x1, R89.reuse, P6 ;  /* 0x000000016b6b7824 */ /* 0x100fe200030e0659 */
[-C--:B------:R-:W-:Y:S01]  /*6a00*/  IADD3 R152, P2, R152, R147.reuse, RZ ;  /* 0x0000009398987210 */ /* 0x080fe20007f5e0ff */
[----:B------:R-:W-:Y:S01]  /*6a10*/  IMAD.X R157, R115, 0x1, R126, P1 ;  /* 0x00000001739d7824 */ /* 0x000fe200008e067e */
[----:B------:R3:W-:Y:S01]  /*6a20*/  LDGSTS.E [R169+0x3a00], desc[UR58][R154.64], P0 ;  /* 0x03a000009aa97fae */ /* 0x0007e2000812187a */
[--C-:B------:R-:W-:Y:S01]  /*6a30*/  IMAD.X R97, R97, 0x1, R89.reuse, P4 ;  /* 0x0000000161617824 */ /* 0x100fe200020e0659 */
[----:B------:R-:W-:Y:S01]  /*6a40*/  PLOP3.LUT P4, PT, PT, PT, UP0, 0x80, 0x0 ;  /* 0x000000000000781c */ /* 0x000fe20003f8f008 */
[--C-:B------:R-:W-:Y:S01]  /*6a50*/  IMAD.X R115, R115, 0x1, R89.reuse, P2 ;  /* 0x0000000173737824 */ /* 0x100fe200010e0659 */
[----:B------:R3:W-:Y:S01]  /*6a60*/  LDGSTS.E [R169+0x3e00], desc[UR58][R156.64], P0 ;  /* 0x03e000009ca97fae */ /* 0x0007e2000812187a */
[-C--:B------:R-:W-:Y:S01]  /*6a70*/  IADD3 R114, P0, R114, R147.reuse, RZ ;  /* 0x0000009372727210 */ /* 0x080fe20007f1e0ff */
[--C-:B------:R-:W-:Y:S01]  /*6a80*/  IMAD.X R99, R99, 0x1, R89.reuse, P3 ;  /* 0x0000000163637824 */ /* 0x100fe200018e0659 */
[-C--:B------:R-:W-:Y:S01]  /*6a90*/  IADD3 R112, P1, R112, R147.reuse, RZ ;  /* 0x0000009370707210 */ /* 0x080fe20007f3e0ff */
[----:B------:R-:W-:Y:S01]  /*6aa0*/  UIADD3.X UR42, UR42, UR17, URZ, UP4, !UPT ;  /* 0x000000112a2a7290 */ /* 0x000fe2000a7fe43f */
[-C--:B------:R-:W-:Y:S01]  /*6ab0*/  IADD3 R110, P2, R110, R147.reuse, RZ ;  /* 0x000000936e6e7210 */ /* 0x080fe20007f5e0ff */
[--C-:B------:R-:W-:Y:S01]  /*6ac0*/  IMAD.X R105, R105, 0x1, R89.reuse, P0 ;  /* 0x0000000169697824 */ /* 0x100fe200000e0659 */
[-C--:B------:R-:W-:Y:S01]  /*6ad0*/  IADD3 R102, P6, R102, R147.reuse, RZ ;  /* 0x0000009366667210 */ /* 0x080fe20007fde0ff */
[--C-:B------:R-:W-:Y:S01]  /*6ae0*/  IMAD.X R103, R103, 0x1, R89.reuse, P1 ;  /* 0x0000000167677824 */ /* 0x100fe200008e0659 */
[-C--:B------:R-:W-:Y:S01]  /*6af0*/  IADD3 R100, P0, R100, R147.reuse, RZ ;  /* 0x0000009364647210 */ /* 0x080fe20007f1e0ff */
[--C-:B------:R-:W-:Y:S01]  /*6b00*/  IMAD.X R101, R101, 0x1, R89.reuse, P2 ;  /* 0x0000000165657824 */ /* 0x100fe200010e0659 */
[-C--:B------:R-:W-:Y:S01]  /*6b10*/  IADD3 R98, P1, R98, R147.reuse, RZ ;  /* 0x0000009362627210 */ /* 0x080fe20007f3e0ff */
[----:B------:R-:W-:Y:S01]  /*6b20*/  UIADD3.X UR43, UR43, UR17, URZ, UP5, !UPT ;  /* 0x000000112b2b7290 */ /* 0x000fe2000affe43f */
[----:B------:R-:W-:Y:S01]  /*6b30*/  IADD3 R96, P2, R96, R147, RZ ;  /* 0x0000009360607210 */ /* 0x000fe20007f5e0ff */
[----:B------:R-:W-:Y:S01]  /*6b40*/  UIADD3.X UR44, UR44, UR17, URZ, UP6, !UPT ;  /* 0x000000112c2c7290 */ /* 0x000fe2000b7fe43f */
[----:B------:R-:W-:Y:S01]  /*6b50*/  LEA R170, P3, R0, R170, 0x2 ;  /* 0x000000aa00aa7211 */ /* 0x000fe200078610ff */
[----:B------:R-:W0:Y:S01]  /*6b60*/  LDGDEPBAR ;  /* 0x00000000000079af */ /* 0x000e220000000000 */
[----:B------:R-:W-:Y:S01]  /*6b70*/  UIADD3.X UR46, UR46, UR17, URZ, UP1, !UPT ;  /* 0x000000112e2e7290 */ /* 0x000fe20008ffe43f */
[--C-:B------:R-:W-:Y:S01]  /*6b80*/  IMAD.X R95, R95, 0x1, R89.reuse, P5 ;  /* 0x000000015f5f7824 */ /* 0x100fe200028e0659 */
[----:B------:R-:W-:Y:S01]  /*6b90*/  UIADD3.X UR47, UR47, UR17, URZ, UP2, !UPT ;  /* 0x000000112f2f7290 */ /* 0x000fe200097fe43f */
[--C-:B------:R-:W-:Y:S01]  /*6ba0*/  IMAD.X R94, R94, 0x1, R89.reuse, P6 ;  /* 0x000000015e5e7824 */ /* 0x100fe200030e0659 */
[----:B------:R-:W-:Y:S01]  /*6bb0*/  UIADD3.X UR48, UR48, UR17, URZ, UP3, !UPT ;  /* 0x0000001130307290 */ /* 0x000fe20009ffe43f */
[----:B------:R-:W-:-:S02]  /*6bc0*/  IMAD.X R93, R93, 0x1, R89, P0 ;  /* 0x000000015d5d7824 */ /* 0x000fc400000e0659 */
[--C-:B------:R-:W-:Y:S02]  /*6bd0*/  IMAD.X R92, R92, 0x1, R89.reuse, P1 ;  /* 0x000000015c5c7824 */ /* 0x100fe400008e0659 */
[----:B------:R-:W-:Y:S02]  /*6be0*/  IMAD.X R91, R91, 0x1, R89, P2 ;  /* 0x000000015b5b7824 */ /* 0x000fe400010e0659 */
[----:B------:R-:W-:Y:S01]  /*6bf0*/  IMAD.X R90, R90, 0x1, R151, P3 ;  /* 0x000000015a5a7824 */ /* 0x000fe200018e0697 */
[----:B---3--:R-:W-:Y:S06]  /*6c00*/  @P4 BRA `(.L_x_1) ;  /* 0xffffffe800784947 */ /* 0x008fec000383ffff */
.L_x_0:
[----:B------:R-:W-:Y:S02]  /*6c10*/  WARPGROUP.DEPBAR.LE gsb0, 0x0 ;  /* 0x00008000000079c5 */ /* 0x000fe40000010000 */
[----:B------:R-:W-:-:S04]  /*6c20*/  DEPBAR.LE SB0, 0x0 ;  /* 0x000080000000791a */ /* 0x000fc80000000000 */
[----:B------:R-:W-:Y:S01]  /*6c30*/  LOP3.LUT R149, R149, 0x380, RZ, 0xc0, !PT ;  /* 0x0000038095957812 */ /* 0x000fe200078ec0ff */
[----:B------:R-:W-:Y:S01]  /*6c40*/  USHF.L.U32 UR5, UR5, 0x7, URZ ;  /* 0x0000000705057899 */ /* 0x000fe2000800063f */
[----:B------:R-:W-:Y:S01]  /*6c50*/  LOP3.LUT R148, R148, 0x400, RZ, 0xc0, !PT ;  /* 0x0000040094947812 */ /* 0x000fe200078ec0ff */
[----:B------:R-:W-:Y:S01]  /*6c60*/  ULDC.64 UR6, c[0x0][0x220] ;  /* 0x0000880000067ab9 */ /* 0x000fe20000000a00 */
[----:B------:R-:W-:Y:S02]  /*6c70*/  LOP3.LUT R2, R144, 0x7f, RZ, 0xc0, !PT ;  /* 0x0000007f90027812 */ /* 0x000fe400078ec0ff */
[----:B------:R-:W-:Y:S01]  /*6c80*/  IADD3 R148, R149, UR50, R148 ;  /* 0x0000003295947c10 */ /* 0x000fe2000fffe094 */
[----:B------:R-:W-:Y:S01]  /*6c90*/  IMAD.U32 R0, RZ, RZ, UR5 ;  /* 0x00000005ff007e24 */ /* 0x000fe2000f8e00ff */
[----:B------:R-:W-:Y:S01]  /*6ca0*/  LEA R2, R2, UR50, 0x4 ;  /* 0x0000003202027c11 */ /* 0x000fe2000f8e20ff */
[----:B------:R-:W-:Y:S01]  /*6cb0*/  BAR.SYNC.DEFER_BLOCKING 0x0 ;  /* 0x0000000000007b1d */ /* 0x000fe20000010000 */
[----:B------:R-:W-:Y:S01]  /*6cc0*/  ISETP.GE.AND P0, PT, R142, UR32, PT ;  /* 0x000000208e007c0c */ /* 0x000fe2000bf06270 */
[----:B------:R-:W-:Y:S01]  /*6cd0*/  IMAD.IADD R148, R11, 0x1, R148 ;  /* 0x000000010b947824 */ /* 0x000fe200078e0294 */
[----:B------:R-:W-:-:S04]  /*6ce0*/  LOP3.LUT R0, R187, 0x180, R0, 0xf8, !PT ;  /* 0x00000180bb007812 */ /* 0x000fc800078ef800 */
[----:B------:R-:W-:Y:S01]  /*6cf0*/  LOP3.LUT R0, R0, UR4, RZ, 0xfc, !PT ;  /* 0x0000000400007c12 */ /* 0x000fe2000f8efcff */
[----:B------:R-:W-:-:S03]  /*6d00*/  ULDC UR4, c[0x0][0x244] ;  /* 0x0000910000047ab9 */ /* 0x000fc60000000800 */
[C---:B------:R-:W-:Y:S02]  /*6d10*/  LOP3.LUT R5, R0.reuse, 0x4, RZ, 0xfc, !PT ;  /* 0x0000000400057812 */ /* 0x040fe400078efcff */
[----:B------:R-:W-:Y:S02]  /*6d20*/  LOP3.LUT R4, R0, 0x6, RZ, 0xfc, !PT ;  /* 0x0000000600047812 */ /* 0x000fe400078efcff */
[----:B------:R-:W-:Y:S02]  /*6d30*/  ISETP.LT.AND P4, PT, R5, UR33, !P0 ;  /* 0x0000002105007c0c */ /* 0x000fe4000c781270 */
[----:B------:R-:W-:Y:S02]  /*6d40*/  ISETP.LT.AND P2, PT, R4, UR33, !P0 ;  /* 0x0000002104007c0c */ /* 0x000fe4000c741270 */
[----:B------:R-:W-:-:S04]  /*6d50*/  LOP3.LUT R3, R0, 0x2, RZ, 0xfc, !PT ;  /* 0x0000000200037812 */ /* 0x000fc800078efcff */
[----:B------:R-:W-:Y:S01]  /*6d60*/  ISETP.LT.AND P3, PT, R3, UR33, !P0 ;  /* 0x0000002103007c0c */ /* 0x000fe2000c761270 */
[----:B------:R1:W-:Y:S01]  /*6d70*/  STSM.16.M88.4 [R148], R24 ;  /* 0x0000001894007844 */ /* 0x0003e20000000200 */
[----:B------:R-:W-:Y:S01]  /*6d80*/  LOP3.LUT R3, R0, 0x8, RZ, 0xfc, !PT ;  /* 0x0000000800037812 */ /* 0x000fe200078efcff */
[----:B------:R-:W-:Y:S03]  /*6d90*/  BAR.SYNC.DEFER_BLOCKING 0x0 ;  /* 0x0000000000007b1d */ /* 0x000fe60000010000 */
[----:B------:R-:W-:-:S05]  /*6da0*/  ISETP.LT.AND P1, PT, R3, UR33, !P0 ;  /* 0x0000002103007c0c */ /* 0x000fca000c721270 */
[----:B------:R-:W1:Y:S01]  /*6db0*/  LDC R3, c[0x0][0x248] ;  /* 0x00009200ff037b82 */ /* 0x000e620000000800 */
[----:B------:R-:W3:Y:S07]  /*6dc0*/  LDS.128 R104, [R2] ;  /* 0x0000000002687984 */ /* 0x000eee0000000c00 */
[----:B------:R-:W-:Y:S01]  /*6dd0*/  BAR.SYNC.DEFER_BLOCKING 0x0 ;  /* 0x0000000000007b1d */ /* 0x000fe20000010000 */
[----:B-1----:R-:W-:-:S05]  /*6de0*/  IMAD R24, R0, R3, RZ ;  /* 0x0000000300187224 */ /* 0x002fca00078e02ff */
[----:B------:R-:W-:Y:S02]  /*6df0*/  STSM.16.M88.4 [R148], R28 ;  /* 0x0000001c94007844 */ /* 0x000fe40000000200 */
[----:B------:R-:W-:Y:S06]  /*6e00*/  BAR.SYNC.DEFER_BLOCKING 0x0 ;  /* 0x0000000000007b1d */ /* 0x000fec0000010000 */
[----:B------:R-:W1:Y:S02]  /*6e10*/  LDS.128 R108, [R2] ;  /* 0x00000000026c7984 */ /* 0x000e640000000c00 */
[----:B------:R-:W-:Y:S06]  /*6e20*/  BAR.SYNC.DEFER_BLOCKING 0x0 ;  /* 0x0000000000007b1d */ /* 0x000fec0000010000 */
[----:B------:R-:W-:Y:S02]  /*6e30*/  STSM.16.M88.4 [R148], R32 ;  /* 0x0000002094007844 */ /* 0x000fe40000000200 */
[----:B------:R-:W-:Y:S06]  /*6e40*/  BAR.SYNC.DEFER_BLOCKING 0x0 ;  /* 0x0000000000007b1d */ /* 0x000fec0000010000 */
[----:B------:R-:W4:Y:S02]  /*6e50*/  LDS.128 R100, [R2] ;  /* 0x0000000002647984 */ /* 0x000f240000000c00 */
[----:B------:R-:W-:Y:S06]  /*6e60*/  BAR.SYNC.DEFER_BLOCKING 0x0 ;  /* 0x0000000000007b1d */ /* 0x000fec0000010000 */
[----:B------:R-:W-:Y:S02]  /*6e70*/  STSM.16.M88.4 [R148], R36 ;  /* 0x0000002494007844 */ /* 0x000fe40000000200 */
[----:B------:R-:W-:Y:S06]  /*6e80*/  BAR.SYNC.DEFER_BLOCKING 0x0 ;  /* 0x0000000000007b1d */ /* 0x000fec0000010000 */
[----:B------:R-:W5:Y:S02]  /*6e90*/  LDS.128 R96, [R2] ;  /* 0x0000000002607984 */ /* 0x000f640000000c00 */
[----:B------:R-:W-:Y:S06]  /*6ea0*/  BAR.SYNC.DEFER_BLOCKING 0x0 ;  /* 0x0000000000007b1d */ /* 0x000fec0000010000 */
[----:B------:R2:W-:Y:S02]  /*6eb0*/  STSM.16.M88.4 [R148], R40 ;  /* 0x0000002894007844 */ /* 0x0005e40000000200 */
[----:B------:R-:W-:Y:S01]  /*6ec0*/  BAR.SYNC.DEFER_BLOCKING 0x0 ;  /* 0x0000000000007b1d */ /* 0x000fe20000010000 */
[----:B--2---:R-:W-:-:S05]  /*6ed0*/  IMAD R41, R142, UR4, RZ ;  /* 0x000000048e297c24 */ /* 0x004fca000f8e02ff */
[----:B------:R-:W-:-:S04]  /*6ee0*/  LEA R40, P5, R41, UR6, 0x2 ;  /* 0x0000000629287c11 */ /* 0x000fc8000f8a10ff */
[----:B------:R-:W-:Y:S02]  /*6ef0*/  LEA.HI.X.SX32 R41, R41, UR7, 0x2, P5 ;  /* 0x0000000729297c11 */ /* 0x000fe4000a8f16ff */
[C---:B------:R-:W-:Y:S01]  /*6f00*/  LEA R42, P6, R24.reuse, R40, 0x2 ;  /* 0x00000028182a7211 */ /* 0x040fe200078c10ff */
[----:B------:R-:W2:Y:S01]  /*6f10*/  LDS.128 R92, [R2] ;  /* 0x00000000025c7984 */ /* 0x000ea20000000c00 */
[----:B------:R-:W-:Y:S02]  /*6f20*/  BAR.SYNC.DEFER_BLOCKING 0x0 ;  /* 0x0000000000007b1d */ /* 0x000fe40000010000 */
[----:B------:R-:W-:Y:S02]  /*6f30*/  LEA.HI.X.SX32 R43, R24, R41, 0x2, P6 ;  /* 0x00000029182b7211 */ /* 0x000fe400030f16ff */
[----:B------:R-:W-:Y:S02]  /*6f40*/  ISETP.LT.AND P5, PT, R0, UR33, !P0 ;  /* 0x0000002100007c0c */ /* 0x000fe4000c7a1270 */
[----:B------:R3:W-:Y:S02]  /*6f50*/  STSM.16.M88.4 [R148], R44 ;  /* 0x0000002c94007844 */ /* 0x0007e40000000200 */
[----:B------:R-:W-:Y:S01]  /*6f60*/  BAR.SYNC.DEFER_BLOCKING 0x0 ;  /* 0x0000000000007b1d */ /* 0x000fe20000010000 */
[----:B---3--:R-:W-:-:S05]  /*6f70*/  IMAD R46, R3, 0x2, R24 ;  /* 0x00000002032e7824 */ /* 0x008fca00078e0218 */
[----:B------:R-:W-:-:S04]  /*6f80*/  LEA R44, P6, R46, R40, 0x2 ;  /* 0x000000282e2c7211 */ /* 0x000fc800078c10ff */
[----:B------:R-:W-:Y:S01]  /*6f90*/  LEA.HI.X.SX32 R45, R46, R41, 0x2, P6 ;  /* 0x000000292e2d7211 */ /* 0x000fe200030f16ff */
[----:B------:R-:W3:Y:S01]  /*6fa0*/  LDS.128 R88, [R2] ;  /* 0x0000000002587984 */ /* 0x000ee20000000c00 */
[----:B------:R-:W-:Y:S06]  /*6fb0*/  BAR.SYNC.DEFER_BLOCKING 0x0 ;  /* 0x0000000000007b1d */ /* 0x000fec0000010000 */
[----:B------:R1:W-:Y:S02]  /*6fc0*/  STSM.16.M88.4 [R148], R48 ;  /* 0x0000003094007844 */ /* 0x0003e40000000200 */
[----:B------:R-:W-:Y:S01]  /*6fd0*/  BAR.SYNC.DEFER_BLOCKING 0x0 ;  /* 0x0000000000007b1d */ /* 0x000fe20000010000 */
[----:B-1----:R-:W-:-:S02]  /*6fe0*/  LOP3.LUT R49, R0, 0xa, RZ, 0xfc, !PT ;  /* 0x0000000a00317812 */ /* 0x002fc400078efcff */
[----:B------:R-:W-:-:S03]  /*6ff0*/  LOP3.LUT R50, R0, 0xc, RZ, 0xfc, !PT ;  /* 0x0000000c00327812 */ /* 0x000fc600078efcff */
[----:B------:R-:W1:Y:S02]  /*7000*/  LDS.128 R36, [R2] ;  /* 0x0000000002247984 */ /* 0x000e640000000c00 */
[----:B------:R-:W-:Y:S06]  /*7010*/  BAR.SYNC.DEFER_BLOCKING 0x0 ;  /* 0x0000000000007b1d */ /* 0x000fec0000010000 */
[----:B------:R4:W-:Y:S02]  /*7020*/  STSM.16.M88.4 [R148], R52 ;  /* 0x0000003494007844 */ /* 0x0009e40000000200 */
[----:B------:R-:W-:Y:S01]  /*7030*/  BAR.SYNC.DEFER_BLOCKING 0x0 ;  /* 0x0000000000007b1d */ /* 0x000fe20000010000 */
[----:B----4-:R-:W-:-:S04]  /*7040*/  IMAD R52, R3, 0x2, R46 ;  /* 0x0000000203347824 */ /* 0x010fc800078e022e */
[----:B------:R-:W-:-:S05]  /*7050*/  IMAD R54, R3, 0x2, R52 ;  /* 0x0000000203367824 */ /* 0x000fca00078e0234 */
[----:B------:R-:W-:Y:S01]  /*7060*/  LEA R48, P6, R54, R40, 0x2 ;  /* 0x0000002836307211 */ /* 0x000fe200078c10ff */
[----:B------:R-:W4:Y:S01]  /*7070*/  LDS.128 R32, [R2] ;  /* 0x0000000002207984 */ /* 0x000f220000000c00 */
[----:B------:R-:W-:Y:S06]  /*7080*/  BAR.SYNC.DEFER_BLOCKING 0x0 ;  /* 0x0000000000007b1d */ /* 0x000fec0000010000 */
[----:B------:R-:W-:Y:S02]  /*7090*/  STSM.16.M88.4 [R148], R56 ;  /* 0x0000003894007844 */ /* 0x000fe40000000200 */
[----:B------:R-:W-:Y:S06]  /*70a0*/  BAR.SYNC.DEFER_BLOCKING 0x0 ;  /* 0x0000000000007b1d */ /* 0x000fec0000010000 */
[----:B------:R-:W4:Y:S02]  /*70b0*/  LDS.128 R28, [R2] ;  /* 0x00000000021c7984 */ /* 0x000f240000000c00 */
        /* <DEDUP_REMOVED lines=27> */
[----:B------:R-:W-:Y:S01]  /*7270*/  @P5 STG.E desc[UR58][R42.64], R104 ;  /* 0x000000682a005986 */ /* 0x000fe2000c10193a */
[----:B------:R-:W-:-:S02]  /*7280*/  ISETP.LT.AND P5, PT, R49, UR33, !P0 ;  /* 0x0000002131007c0c */ /* 0x000fc4000c7a1270 */
[----:B------:R-:W-:Y:S01]  /*7290*/  LEA.HI.X.SX32 R49, R54, R41, 0x2, P6 ;  /* 0x0000002936317211 */ /* 0x000fe200030f16ff */
[----:B------:R5:W-:Y:S01]  /*72a0*/  @P3 STG.E desc[UR58][R44.64], R105 ;  /* 0x000000692c003986 */ /* 0x000be2000c10193a */
[----:B------:R-:W-:-:S04]  /*72b0*/  LEA R46, P3, R52, R40, 0x2 ;  /* 0x00000028342e7211 */ /* 0x000fc800078610ff */
[----:B------:R-:W-:Y:S01]  /*72c0*/  LEA.HI.X.SX32 R47, R52, R41, 0x2, P3 ;  /* 0x00000029342f7211 */ /* 0x000fe200018f16ff */
[C---:B------:R-:W-:Y:S01]  /*72d0*/  IMAD R52, R3.reuse, 0x2, R54 ;  /* 0x0000000203347824 */ /* 0x040fe200078e0236 */
[----:B------:R-:W-:Y:S02]  /*72e0*/  ISETP.LT.AND P3, PT, R50, UR33, !P0 ;  /* 0x0000002132007c0c */ /* 0x000fe4000c761270 */
[C---:B------:R-:W-:Y:S01]  /*72f0*/  LOP3.LUT R50, R0.reuse, 0x10, RZ, 0xfc, !PT ;  /* 0x0000001000327812 */ /* 0x040fe200078efcff */
[----:B------:R-:W-:Y:S01]  /*7300*/  IMAD R54, R3, 0x2, R52 ;  /* 0x0000000203367824 */ /* 0x000fe200078e0234 */
[----:B------:R-:W-:Y:S01]  /*7310*/  @P4 STG.E desc[UR58][R46.64], R106 ;  /* 0x0000006a2e004986 */ /* 0x000fe2000c10193a */
[----:B-----5:R-:W-:-:S03]  /*7320*/  LOP3.LUT R45, R0, 0xe, RZ, 0xfc, !PT ;  /* 0x0000000e002d7812 */ /* 0x020fc600078efcff */
[----:B------:R5:W-:Y:S01]  /*7330*/  @P2 STG.E desc[UR58][R48.64], R107 ;  /* 0x0000006b30002986 */ /* 0x000be2000c10193a */
[-C--:B------:R-:W-:Y:S02]  /*7340*/  LEA R42, P2, R52, R40.reuse, 0x2 ;  /* 0x00000028342a7211 */ /* 0x080fe400078410ff */
[-C--:B------:R-:W-:Y:S02]  /*7350*/  LEA R44, P6, R54, R40.reuse, 0x2 ;  /* 0x00000028362c7211 */ /* 0x080fe400078c10ff */
[----:B------:R-:W-:Y:S02]  /*7360*/  ISETP.LT.AND P4, PT, R45, UR33, !P0 ;  /* 0x000000212d007c0c */ /* 0x000fe4000c781270 */
[-C--:B------:R-:W-:Y:S02]  /*7370*/  LEA.HI.X.SX32 R43, R52, R41.reuse, 0x2, P2 ;  /* 0x00000029342b7211 */ /* 0x080fe400010f16ff */
[----:B------:R-:W-:Y:S01]  /*7380*/  LEA.HI.X.SX32 R45, R54, R41, 0x2, P6 ;  /* 0x00000029362d7211 */ /* 0x000fe200030f16ff */
[C---:B------:R-:W-:Y:S01]  /*7390*/  IMAD R54, R3.reuse, 0x2, R54 ;  /* 0x0000000203367824 */ /* 0x040fe200078e0236 */
[----:B------:R-:W-:Y:S01]  /*73a0*/  ISETP.LT.AND P2, PT, R50, UR33, !P0 ;  /* 0x0000002132007c0c */ /* 0x000fe2000c741270 */
[----:B------:R-:W-:Y:S01]  /*73b0*/  @P1 STG.E desc[UR58][R42.64], R108 ;  /* 0x0000006c2a001986 */ /* 0x000fe2000c10193a */
[----:B-----5:R-:W-:Y:S01]  /*73c0*/  LOP3.LUT R49, R0, 0x12, RZ, 0xfc, !PT ;  /* 0x0000001200317812 */ /* 0x020fe200078efcff */
[----:B------:R-:W-:Y:S01]  /*73d0*/  IMAD R52, R3, 0x2, R54 ;  /* 0x0000000203347824 */ /* 0x000fe200078e0236 */
[----:B------:R-:W-:Y:S01]  /*73e0*/  LEA R46, P1, R54, R40, 0x2 ;  /* 0x00000028362e7211 */ /* 0x000fe200078210ff */
[----:B------:R5:W-:Y:S01]  /*73f0*/  @P5 STG.E desc[UR58][R44.64], R109 ;  /* 0x0000006d2c005986 */ /* 0x000be2000c10193a */
[----:B------:R-:W-:-:S02]  /*7400*/  ISETP.LT.AND P5, PT, R49, UR33, !P0 ;  /* 0x0000002131007c0c */ /* 0x000fc4000c7a1270 */
[-C--:B------:R-:W-:Y:S02]  /*7410*/  LEA R48, P6, R52, R40.reuse, 0x2 ;  /* 0x0000002834307211 */ /* 0x080fe400078c10ff */
[-C--:B------:R-:W-:Y:S01]  /*7420*/  LEA.HI.X.SX32 R47, R54, R41.reuse, 0x2, P1 ;  /* 0x00000029362f7211 */ /* 0x080fe200008f16ff */
[C---:B------:R-:W-:Y:S01]  /*7430*/  IMAD R54, R3.reuse, 0x2, R52 ;  /* 0x0000000203367824 */ /* 0x040fe200078e0234 */
[----:B------:R-:W-:Y:S02]  /*7440*/  LEA.HI.X.SX32 R49, R52, R41, 0x2, P6 ;  /* 0x0000002934317211 */ /* 0x000fe400030f16ff */
[C---:B------:R-:W-:Y:S01]  /*7450*/  LOP3.LUT R50, R0.reuse, 0x14, RZ, 0xfc, !PT ;  /* 0x0000001400327812 */ /* 0x040fe200078efcff */
[----:B------:R-:W-:Y:S01]  /*7460*/  IMAD R52, R3, 0x2, R54 ;  /* 0x0000000203347824 */ /* 0x000fe200078e0236 */
[----:B------:R2:W-:Y:S01]  /*7470*/  @P3 STG.E desc[UR58][R46.64], R110 ;  /* 0x0000006e2e003986 */ /* 0x0005e2000c10193a */
[----:B-----5:R-:W-:Y:S02]  /*7480*/  LOP3.LUT R45, R0, 0x16, RZ, 0xfc, !PT ;  /* 0x00000016002d7812 */ /* 0x020fe400078efcff */
[-C--:B------:R-:W-:Y:S01]  /*7490*/  LEA R42, P3, R54, R40.reuse, 0x2 ;  /* 0x00000028362a7211 */ /* 0x080fe200078610ff */
[----:B------:R5:W-:Y:S01]  /*74a0*/  @P4 STG.E desc[UR58][R48.64], R111 ;  /* 0x0000006f30004986 */ /* 0x000be2000c10193a */
[----:B------:R-:W-:-:S02]  /*74b0*/  LEA R44, P6, R52, R40, 0x2 ;  /* 0x00000028342c7211 */ /* 0x000fc400078c10ff */
[----:B------:R-:W-:Y:S02]  /*74c0*/  ISETP.LT.AND P4, PT, R45, UR33, !P0 ;  /* 0x000000212d007c0c */ /* 0x000fe4000c781270 */
[-C--:B------:R-:W-:Y:S02]  /*74d0*/  LEA.HI.X.SX32 R43, R54, R41.reuse, 0x2, P3 ;  /* 0x00000029362b7211 */ /* 0x080fe400018f16ff */
[----:B------:R-:W-:Y:S01]  /*74e0*/  LEA.HI.X.SX32 R45, R52, R41, 0x2, P6 ;  /* 0x00000029342d7211 */ /* 0x000fe200030f16ff */
[C---:B------:R-:W-:Y:S01]  /*74f0*/  IMAD R52, R3.reuse, 0x2, R52 ;  /* 0x0000000203347824 */ /* 0x040fe200078e0234 */
[----:B------:R-:W-:Y:S01]  /*7500*/  ISETP.LT.AND P1, PT, R50, UR33, !P0 ;  /* 0x0000002132007c0c */ /* 0x000fe2000c721270 */
[----:B------:R-:W-:Y:S01]  /*7510*/  @P2 STG.E desc[UR58][R42.64], R100 ;  /* 0x000000642a002986 */ /* 0x000fe2000c10193a */
[----:B------:R-:W-:Y:S01]  /*7520*/  LOP3.LUT R50, R0, 0x18, RZ, 0xfc, !PT ;  /* 0x0000001800327812 */ /* 0x000fe200078efcff */
[----:B------:R-:W-:Y:S01]  /*7530*/  IMAD R54, R3, 0x2, R52 ;  /* 0x0000000203367824 */ /* 0x000fe200078e0234 */
[----:B--2---:R-:W-:Y:S01]  /*7540*/  LEA R46, P2, R52, R40, 0x2 ;  /* 0x00000028342e7211 */ /* 0x004fe200078410ff */
[----:B------:R2:W-:Y:S01]  /*7550*/  @P5 STG.E desc[UR58][R44.64], R101 ;  /* 0x000000652c005986 */ /* 0x0005e2000c10193a */
[----:B-----5:R-:W-:-:S02]  /*7560*/  LOP3.LUT R49, R0, 0x1a, RZ, 0xfc, !PT ;  /* 0x0000001a00317812 */ /* 0x020fc400078efcff */
[----:B------:R-:W-:Y:S02]  /*7570*/  LEA R48, P6, R54, R40, 0x2 ;  /* 0x0000002836307211 */ /* 0x000fe400078c10ff */
[-C--:B------:R-:W-:Y:S01]  /*7580*/  LEA.HI.X.SX32 R47, R52, R41.reuse, 0x2, P2 ;  /* 0x00000029342f7211 */ /* 0x080fe200010f16ff */
[----:B------:R-:W-:Y:S01]  /*7590*/  IMAD R52, R3, 0x2, R54 ;  /* 0x0000000203347824 */ /* 0x000fe200078e0236 */
[----:B------:R-:W-:Y:S02]  /*75a0*/  ISETP.LT.AND P5, PT, R49, UR33, !P0 ;  /* 0x0000002131007c0c */ /* 0x000fe4000c7a1270 */
[----:B------:R-:W-:Y:S01]  /*75b0*/  LEA.HI.X.SX32 R49, R54, R41, 0x2, P6 ;  /* 0x0000002936317211 */ /* 0x000fe200030f16ff */
[----:B------:R-:W-:Y:S01]  /*75c0*/  IMAD R54, R3, 0x2, R52 ;  /* 0x0000000203367824 */ /* 0x000fe200078e0234 */
[----:B------:R-:W-:Y:S01]  /*75d0*/  ISETP.LT.AND P3, PT, R50, UR33, !P0 ;  /* 0x0000002132007c0c */ /* 0x000fe2000c761270 */
[----:B------:R5:W-:Y:S01]  /*75e0*/  @P1 STG.E desc[UR58][R46.64], R102 ;  /* 0x000000662e001986 */ /* 0x000be2000c10193a */
[----:B--2---:R-:W-:-:S02]  /*75f0*/  LOP3.LUT R45, R0, 0x1e, RZ, 0xfc, !PT ;  /* 0x0000001e002d7812 */ /* 0x004fc400078efcff */
[-C--:B------:R-:W-:Y:S01]  /*7600*/  LEA R42, P1, R52, R40.reuse, 0x2 ;  /* 0x00000028342a7211 */ /* 0x080fe200078210ff */
[----:B------:R2:W-:Y:S01]  /*7610*/  @P4 STG.E desc[UR58][R48.64], R103 ;  /* 0x0000006730004986 */ /* 0x0005e2000c10193a */
[-C--:B------:R-:W-:Y:S02]  /*7620*/  LEA R44, P6, R54, R40.reuse, 0x2 ;  /* 0x00000028362c7211 */ /* 0x080fe400078c10ff */
[----:B------:R-:W-:Y:S02]  /*7630*/  ISETP.LT.AND P4, PT, R45, UR33, !P0 ;  /* 0x000000212d007c0c */ /* 0x000fe4000c781270 */
[-C--:B------:R-:W-:Y:S02]  /*7640*/  LEA.HI.X.SX32 R43, R52, R41.reuse, 0x2, P1 ;  /* 0x00000029342b7211 */ /* 0x080fe400008f16ff */
[----:B------:R-:W-:Y:S01]  /*7650*/  LEA.HI.X.SX32 R45, R54, R41, 0x2, P6 ;  /* 0x00000029362d7211 */ /* 0x000fe200030f16ff */
[C---:B------:R-:W-:Y:S01]  /*7660*/  IMAD R54, R3.reuse, 0x2, R54 ;  /* 0x0000000203367824 */ /* 0x040fe200078e0236 */
[----:B------:R-:W-:Y:S01]  /*7670*/  LOP3.LUT R50, R0, 0x1c, RZ, 0xfc, !PT ;  /* 0x0000001c00327812 */ /* 0x000fe200078efcff */
[----:B------:R-:W-:Y:S02]  /*7680*/  @P3 STG.E desc[UR58][R42.64], R96 ;  /* 0x000000602a003986 */ /* 0x000fe4000c10193a */
[----:B------:R-:W-:Y:S01]  /*7690*/  IMAD R52, R3, 0x2, R54 ;  /* 0x0000000203347824 */ /* 0x000fe200078e0236 */
[----:B------:R-:W-:Y:S01]  /*76a0*/  ISETP.LT.AND P2, PT, R50, UR33, !P0 ;  /* 0x0000002132007c0c */ /* 0x000fe2000c741270 */
[----:B------:R3:W-:Y:S01]  /*76b0*/  @P5 STG.E desc[UR58][R44.64], R97 ;  /* 0x000000612c005986 */ /* 0x0007e2000c10193a */
[----:B-----5:R-:W-:-:S02]  /*76c0*/  LEA R46, P3, R54, R40, 0x2 ;  /* 0x00000028362e7211 */ /* 0x020fc400078610ff */
[----:B--2---:R-:W-:Y:S02]  /*76d0*/  LOP3.LUT R49, R0, 0x22, RZ, 0xfc, !PT ;  /* 0x0000002200317812 */ /* 0x004fe400078efcff */
[----:B------:R-:W-:Y:S02]  /*76e0*/  LEA R48, P6, R52, R40, 0x2 ;  /* 0x0000002834307211 */ /* 0x000fe400078c10ff */
[-C--:B------:R-:W-:Y:S01]  /*76f0*/  LEA.HI.X.SX32 R47, R54, R41.reuse, 0x2, P3 ;  /* 0x00000029362f7211 */ /* 0x080fe200018f16ff */
[----:B------:R-:W-:Y:S01]  /*7700*/  IMAD R54, R3, 0x2, R52 ;  /* 0x0000000203367824 */ /* 0x000fe200078e0234 */
[----:B------:R-:W-:Y:S02]  /*7710*/  LOP3.LUT R50, R0, 0x20, RZ, 0xfc, !PT ;  /* 0x0000002000327812 */ /* 0x000fe400078efcff */
[----:B------:R-:W-:Y:S01]  /*7720*/  ISETP.LT.AND P5, PT, R49, UR33, !P0 ;  /* 0x0000002131007c0c */ /* 0x000fe2000c7a1270 */
[----:B------:R-:W-:Y:S01]  /*7730*/  @P2 STG.E desc[UR58][R46.64], R98 ;  /* 0x000000622e002986 */ /* 0x000fe2000c10193a */
[----:B------:R-:W-:Y:S01]  /*7740*/  LEA.HI.X.SX32 R49, R52, R41, 0x2, P6 ;  /* 0x0000002934317211 */ /* 0x000fe200030f16ff */
[----:B------:R-:W-:Y:S01]  /*7750*/  IMAD R52, R3, 0x2, R54 ;  /* 0x0000000203347824 */ /* 0x000fe200078e0236 */
[----:B------:R-:W-:-:S02]  /*7760*/  ISETP.LT.AND P1, PT, R50, UR33, !P0 ;  /* 0x0000002132007c0c */ /* 0x000fc4000c721270 */
[----:B---3--:R-:W-:Y:S01]  /*7770*/  LOP3.LUT R45, R0, 0x26, RZ, 0xfc, !PT ;  /* 0x00000026002d7812 */ /* 0x008fe200078efcff */
[----:B------:R2:W-:Y:S01]  /*7780*/  @P4 STG.E desc[UR58][R48.64], R99 ;  /* 0x0000006330004986 */ /* 0x0005e2000c10193a */
[-C--:B------:R-:W-:Y:S02]  /*7790*/  LEA R42, P2, R54, R40.reuse, 0x2 ;  /* 0x00000028362a7211 */ /* 0x080fe400078410ff */
[-C--:B------:R-:W-:Y:S02]  /*77a0*/  LEA R44, P6, R52, R40.reuse, 0x2 ;  /* 0x00000028342c7211 */ /* 0x080fe400078c10ff */
[----:B------:R-:W-:Y:S02]  /*77b0*/  ISETP.LT.AND P4, PT, R45, UR33, !P0 ;  /* 0x000000212d007c0c */ /* 0x000fe4000c781270 */
[-C--:B------:R-:W-:Y:S02]  /*77c0*/  LEA.HI.X.SX32 R43, R54, R41.reuse, 0x2, P2 ;  /* 0x00000029362b7211 */ /* 0x080fe400010f16ff */
[----:B------:R-:W-:Y:S01]  /*77d0*/  LEA.HI.X.SX32 R45, R52, R41, 0x2, P6 ;  /* 0x00000029342d7211 */ /* 0x000fe200030f16ff */
[C---:B------:R-:W-:Y:S01]  /*77e0*/  IMAD R52, R3.reuse, 0x2, R52 ;  /* 0x0000000203347824 */ /* 0x040fe200078e0234 */
[C---:B------:R-:W-:Y:S01]  /*77f0*/  LOP3.LUT R50, R0.reuse, 0x24, RZ, 0xfc, !PT ;  /* 0x0000002400327812 */ /* 0x040fe200078efcff */
[----:B------:R-:W-:Y:S01]  /*7800*/  @P1 STG.E desc[UR58][R42.64], R92 ;  /* 0x0000005c2a001986 */ /* 0x000fe2000c10193a */
[----:B--2---:R-:W-:Y:S01]  /*7810*/  LOP3.LUT R49, R0, 0x2a, RZ, 0xfc, !PT ;  /* 0x0000002a00317812 */ /* 0x004fe200078efcff */
[----:B------:R-:W-:Y:S01]  /*7820*/  IMAD R54, R3, 0x2, R52 ;  /* 0x0000000203367824 */ /* 0x000fe200078e0234 */
[----:B------:R-:W-:Y:S01]  /*7830*/  ISETP.LT.AND P3, PT, R50, UR33, !P0 ;  /* 0x0000002132007c0c */ /* 0x000fe2000c761270 */
[----:B------:R2:W-:Y:S01]  /*7840*/  @P5 STG.E desc[UR58][R44.64], R93 ;  /* 0x0000005d2c005986 */ /* 0x0005e2000c10193a */
[----:B------:R-:W-:-:S02]  /*7850*/  LEA R46, P1, R52, R40, 0x2 ;  /* 0x00000028342e7211 */ /* 0x000fc400078210ff */
[----:B------:R-:W-:Y:S02]  /*7860*/  LEA R48, P6, R54, R40, 0x2 ;  /* 0x0000002836307211 */ /* 0x000fe400078c10ff */
[-C--:B------:R-:W-:Y:S01]  /*7870*/  LEA.HI.X.SX32 R47, R52, R41.reuse, 0x2, P1 ;  /* 0x00000029342f7211 */ /* 0x080fe200008f16ff */
[----:B------:R-:W-:Y:S01]  /*7880*/  IMAD R52, R3, 0x2, R54 ;  /* 0x0000000203347824 */ /* 0x000fe200078e0236 */
[----:B------:R-:W-:Y:S02]  /*7890*/  LOP3.LUT R50, R0, 0x28, RZ, 0xfc, !PT ;  /* 0x0000002800327812 */ /* 0x000fe400078efcff */
        /* <DEDUP_REMOVED lines=18> */
[----:B---3--:R-:W-:-:S02]  /*79c0*/  LEA R46, P2, R54, R40, 0x2 ;  /* 0x00000028362e7211 */ /* 0x008fc400078410ff */
[----:B--2---:R-:W-:Y:S02]  /*79d0*/  LOP3.LUT R49, R0, 0x32, RZ, 0xfc, !PT ;  /* 0x0000003200317812 */ /* 0x004fe400078efcff */
[----:B------:R-:W-:Y:S02]  /*79e0*/  LEA R48, P6, R52, R40, 0x2 ;  /* 0x0000002834307211 */ /* 0x000fe400078c10ff */
[-C--:B------:R-:W-:Y:S01]  /*79f0*/  LEA.HI.X.SX32 R47, R54, R41.reuse, 0x2, P2 ;  /* 0x00000029362f7211 */ /* 0x080fe200010f16ff */
[----:B------:R-:W-:Y:S01]  /*7a00*/  IMAD R54, R3, 0x2, R52 ;  /* 0x0000000203367824 */ /* 0x000fe200078e0234 */
[----:B------:R-:W-:Y:S02]  /*7a10*/  LOP3.LUT R50, R0, 0x30, RZ, 0xfc, !PT ;  /* 0x0000003000327812 */ /* 0x000fe400078efcff */
[----:B------:R-:W-:Y:S01]  /*7a20*/  ISETP.LT.AND P5, PT, R49, UR33, !P0 ;  /* 0x0000002131007c0c */ /* 0x000fe2000c7a1270 */
[----:B------:R2:W-:Y:S01]  /*7a30*/  @P1 STG.E desc[UR58][R46.64], R90 ;  /* 0x0000005a2e001986 */ /* 0x0005e2000c10193a */
[----:B------:R-:W-:Y:S01]  /*7a40*/  LEA.HI.X.SX32 R49, R52, R41, 0x2, P6 ;  /* 0x0000002934317211 */ /* 0x000fe200030f16ff */
[----:B------:R-:W-:Y:S01]  /*7a50*/  IMAD R52, R3, 0x2, R54 ;  /* 0x0000000203347824 */ /* 0x000fe200078e0236 */
[----:B------:R-:W-:-:S02]  /*7a60*/  ISETP.LT.AND P3, PT, R50, UR33, !P0 ;  /* 0x0000002132007c0c */ /* 0x000fc4000c761270 */
[----:B-----5:R-:W-:Y:S01]  /*7a70*/  LOP3.LUT R45, R0, 0x36, RZ, 0xfc, !PT ;  /* 0x00000036002d7812 */ /* 0x020fe200078efcff */
[----:B------:R3:W-:Y:S01]  /*7a80*/  @P4 STG.E desc[UR58][R48.64], R91 ;  /* 0x0000005b30004986 */ /* 0x0007e2000c10193a */
[-C--:B------:R-:W-:Y:S02]  /*7a90*/  LEA R42, P1, R54, R40.reuse, 0x2 ;  /* 0x00000028362a7211 */ /* 0x080fe400078210ff */
[----:B------:R-:W-:Y:S02]  /*7aa0*/  LEA R44, P6, R52, R40, 0x2 ;  /* 0x00000028342c7211 */ /* 0x000fe400078c10ff */
[----:B------:R-:W-:Y:S02]  /*7ab0*/  ISETP.LT.AND P4, PT, R45, UR33, !P0 ;  /* 0x000000212d007c0c */ /* 0x000fe4000c781270 */
[----:B------:R-:W-:Y:S02]  /*7ac0*/  LOP3.LUT R50, R0, 0x34, RZ, 0xfc, !PT ;  /* 0x0000003400327812 */ /* 0x000fe400078efcff */
[----:B------:R-:W-:-:S02]  /*7ad0*/  LEA.HI.X.SX32 R43, R54, R41, 0x2, P1 ;  /* 0x00000029362b7211 */ /* 0x000fc400008f16ff */
[----:B------:R-:W-:Y:S01]  /*7ae0*/  LEA.HI.X.SX32 R45, R52, R41, 0x2, P6 ;  /* 0x00000029342d7211 */ /* 0x000fe200030f16ff */
[C---:B------:R-:W-:Y:S01]  /*7af0*/  IMAD R52, R3.reuse, 0x2, R52 ;  /* 0x0000000203347824 */ /* 0x040fe200078e0234 */
[----:B------:R-:W-:Y:S01]  /*7b00*/  ISETP.LT.AND P2, PT, R50, UR33, !P0 ;  /* 0x0000002132007c0c */ /* 0x000fe2000c741270 */
[----:B-1----:R1:W-:Y:S01]  /*7b10*/  @P3 STG.E desc[UR58][R42.64], R36 ;  /* 0x000000242a003986 */ /* 0x0023e2000c10193a */
[----:B------:R-:W-:Y:S01]  /*7b20*/  LOP3.LUT R50, R0, 0x38, RZ, 0xfc, !PT ;  /* 0x0000003800327812 */ /* 0x000fe200078efcff */
[----:B------:R-:W-:Y:S01]  /*7b30*/  IMAD R54, R3, 0x2, R52 ;  /* 0x0000000203367824 */ /* 0x000fe200078e0234 */
[----:B--2---:R-:W-:Y:S01]  /*7b40*/  LEA R46, P3, R52, R40, 0x2 ;  /* 0x00000028342e7211 */ /* 0x004fe200078610ff */
[----:B------:R2:W-:Y:S01]  /*7b50*/  @P5 STG.E desc[UR58][R44.64], R37 ;  /* 0x000000252c005986 */ /* 0x0005e2000c10193a */
[----:B------:R-:W-:Y:S02]  /*7b60*/  ISETP.LT.AND P1, PT, R50, UR33, !P0 ;  /* 0x0000002132007c0c */ /* 0x000fe4000c721270 */
[----:B------:R-:W-:-:S02]  /*7b70*/  LOP3.LUT R50, R0, 0x3c, RZ, 0xfc, !PT ;  /* 0x0000003c00327812 */ /* 0x000fc400078efcff */
[-C--:B------:R-:W-:Y:S01]  /*7b80*/  LEA.HI.X.SX32 R47, R52, R41.reuse, 0x2, P3 ;  /* 0x00000029342f7211 */ /* 0x080fe200018f16ff */
[C---:B------:R-:W-:Y:S01]  /*7b90*/  IMAD R52, R3.reuse, 0x2, R54 ;  /* 0x0000000203347824 */ /* 0x040fe200078e0236 */
[----:B---3--:R-:W-:Y:S02]  /*7ba0*/  LOP3.LUT R49, R0, 0x3a, RZ, 0xfc, !PT ;  /* 0x0000003a00317812 */ /* 0x008fe400078efcff */
[----:B------:R-:W-:Y:S01]  /*7bb0*/  LEA R48, P6, R54, R40, 0x2 ;  /* 0x0000002836307211 */ /* 0x000fe200078c10ff */
[----:B------:R3:W-:Y:S01]  /*7bc0*/  @P2 STG.E desc[UR58][R46.64], R38 ;  /* 0x000000262e002986 */ /* 0x0007e2000c10193a */
[----:B------:R-:W-:Y:S01]  /*7bd0*/  ISETP.LT.AND P3, PT, R50, UR33, !P0 ;  /* 0x0000002132007c0c */ /* 0x000fe2000c761270 */
[----:B------:R-:W-:Y:S01]  /*7be0*/  IMAD R50, R3, 0x2, R52 ;  /* 0x0000000203327824 */ /* 0x000fe200078e0234 */
[----:B------:R-:W-:Y:S02]  /*7bf0*/  ISETP.LT.AND P5, PT, R49, UR33, !P0 ;  /* 0x0000002131007c0c */ /* 0x000fe4000c7a1270 */
[----:B------:R-:W-:-:S02]  /*7c00*/  LEA.HI.X.SX32 R49, R54, R41, 0x2, P6 ;  /* 0x0000002936317211 */ /* 0x000fc400030f16ff */
[----:B-1----:R-:W-:Y:S02]  /*7c10*/  LOP3.LUT R43, R0, 0x3e, RZ, 0xfc, !PT ;  /* 0x0000003e002b7812 */ /* 0x002fe400078efcff */
[-C--:B------:R-:W-:Y:S01]  /*7c20*/  LEA R36, P2, R52, R40.reuse, 0x2 ;  /* 0x0000002834247211 */ /* 0x080fe200078410ff */
[----:B------:R1:W-:Y:S01]  /*7c30*/  @P4 STG.E desc[UR58][R48.64], R39 ;  /* 0x0000002730004986 */ /* 0x0003e2000c10193a */
[-C--:B------:R-:W-:Y:S02]  /*7c40*/  LEA R42, P6, R50, R40.reuse, 0x2 ;  /* 0x00000028322a7211 */ /* 0x080fe400078c10ff */
[----:B------:R-:W-:Y:S02]  /*7c50*/  ISETP.LT.AND P4, PT, R43, UR33, !P0 ;  /* 0x000000212b007c0c */ /* 0x000fe4000c781270 */
[-C--:B--2---:R-:W-:Y:S02]  /*7c60*/  LEA.HI.X.SX32 R37, R52, R41.reuse, 0x2, P2 ;  /* 0x0000002934257211 */ /* 0x084fe400010f16ff */
[----:B------:R-:W-:Y:S01]  /*7c70*/  LEA.HI.X.SX32 R43, R50, R41, 0x2, P6 ;  /* 0x00000029322b7211 */ /* 0x000fe200030f16ff */
[C---:B------:R-:W-:Y:S01]  /*7c80*/  IMAD R50, R3.reuse, 0x2, R50 ;  /* 0x0000000203327824 */ /* 0x040fe200078e0232 */
[C---:B------:R-:W-:Y:S01]  /*7c90*/  LOP3.LUT R44, R0.reuse, 0x40, RZ, 0xfc, !PT ;  /* 0x00000040002c7812 */ /* 0x040fe200078efcff */
[----:B----4-:R2:W-:Y:S01]  /*7ca0*/  @P1 STG.E desc[UR58][R36.64], R32 ;  /* 0x0000002024001986 */ /* 0x0105e2000c10193a */
[----:B---3--:R-:W-:Y:S01]  /*7cb0*/  LOP3.LUT R46, R0, 0x44, RZ, 0xfc, !PT ;  /* 0x00000044002e7812 */ /* 0x008fe200078efcff */
[----:B-1----:R-:W-:Y:S01]  /*7cc0*/  IMAD R48, R3, 0x2, R50 ;  /* 0x0000000203307824 */ /* 0x002fe200078e0232 */
[----:B------:R-:W-:Y:S01]  /*7cd0*/  LEA R38, P1, R50, R40, 0x2 ;  /* 0x0000002832267211 */ /* 0x000fe200078210ff */
[----:B------:R1:W-:Y:S01]  /*7ce0*/  @P5 STG.E desc[UR58][R42.64], R33 ;  /* 0x000000212a005986 */ /* 0x0003e2000c10193a */
[----:B------:R-:W-:-:S02]  /*7cf0*/  ISETP.LT.AND P2, PT, R44, UR33, !P0 ;  /* 0x000000212c007c0c */ /* 0x000fc4000c741270 */
[-C--:B------:R-:W-:Y:S01]  /*7d00*/  LEA.HI.X.SX32 R39, R50, R41.reuse, 0x2, P1 ;  /* 0x0000002932277211 */ /* 0x080fe200008f16ff */
[C---:B------:R-:W-:Y:S01]  /*7d10*/  IMAD R50, R3.reuse, 0x2, R48 ;  /* 0x0000000203327824 */ /* 0x040fe200078e0230 */
[----:B------:R-:W-:Y:S02]  /*7d20*/  LOP3.LUT R45, R0, 0x42, RZ, 0xfc, !PT ;  /* 0x00000042002d7812 */ /* 0x000fe400078efcff */
[----:B------:R-:W-:Y:S01]  /*7d30*/  LEA R44, P6, R48, R40, 0x2 ;  /* 0x00000028302c7211 */ /* 0x000fe200078c10ff */
[----:B------:R3:W-:Y:S01]  /*7d40*/  @P3 STG.E desc[UR58][R38.64], R34 ;  /* 0x0000002226003986 */ /* 0x0007e2000c10193a */
[----:B------:R-:W-:Y:S01]  /*7d50*/  ISETP.LT.AND P1, PT, R46, UR33, !P0 ;  /* 0x000000212e007c0c */ /* 0x000fe2000c721270 */
[----:B------:R-:W-:Y:S01]  /*7d60*/  IMAD R46, R3, 0x2, R50 ;  /* 0x00000002032e7824 */ /* 0x000fe200078e0232 */
[----:B------:R-:W-:Y:S02]  /*7d70*/  ISETP.LT.AND P5, PT, R45, UR33, !P0 ;  /* 0x000000212d007c0c */ /* 0x000fe4000c7a1270 */
[----:B------:R-:W-:-:S02]  /*7d80*/  LEA.HI.X.SX32 R45, R48, R41, 0x2, P6 ;  /* 0x00000029302d7211 */ /* 0x000fc400030f16ff */
[----:B--2---:R-:W-:Y:S02]  /*7d90*/  LOP3.LUT R37, R0, 0x46, RZ, 0xfc, !PT ;  /* 0x0000004600257812 */ /* 0x004fe400078efcff */
[-C--:B------:R-:W-:Y:S01]  /*7da0*/  LEA R32, P3, R50, R40.reuse, 0x2 ;  /* 0x0000002832207211 */ /* 0x080fe200078610ff */
[----:B------:R2:W-:Y:S01]  /*7db0*/  @P4 STG.E desc[UR58][R44.64], R35 ;  /* 0x000000232c004986 */ /* 0x0005e2000c10193a */
[-C--:B------:R-:W-:Y:S02]  /*7dc0*/  LEA R36, P6, R46, R40.reuse, 0x2 ;  /* 0x000000282e247211 */ /* 0x080fe400078c10ff */
[----:B------:R-:W-:Y:S02]  /*7dd0*/  ISETP.LT.AND P4, PT, R37, UR33, !P0 ;  /* 0x0000002125007c0c */ /* 0x000fe4000c781270 */
[-C--:B-1----:R-:W-:Y:S02]  /*7de0*/  LEA.HI.X.SX32 R33, R50, R41.reuse, 0x2, P3 ;  /* 0x0000002932217211 */ /* 0x082fe400018f16ff */
[----:B------:R-:W-:Y:S01]  /*7df0*/  LEA.HI.X.SX32 R37, R46, R41, 0x2, P6 ;  /* 0x000000292e257211 */ /* 0x000fe200030f16ff */
[C---:B------:R-:W-:Y:S01]  /*7e00*/  IMAD R46, R3.reuse, 0x2, R46 ;  /* 0x00000002032e7824 */ /* 0x040fe200078e022e */
[C---:B------:R-:W-:Y:S01]  /*7e10*/  LOP3.LUT R42, R0.reuse, 0x48, RZ, 0xfc, !PT ;  /* 0x00000048002a7812 */ /* 0x040fe200078efcff */
[----:B------:R1:W-:Y:S01]  /*7e20*/  @P2 STG.E desc[UR58][R32.64], R28 ;  /* 0x0000001c20002986 */ /* 0x0003e2000c10193a */
[----:B---3--:R-:W-:Y:S01]  /*7e30*/  LOP3.LUT R39, R0, 0x4a, RZ, 0xfc, !PT ;  /* 0x0000004a00277812 */ /* 0x008fe200078efcff */
[----:B--2---:R-:W-:Y:S01]  /*7e40*/  IMAD R44, R3, 0x2, R46 ;  /* 0x00000002032c7824 */ /* 0x004fe200078e022e */
[----:B------:R-:W-:Y:S01]  /*7e50*/  LEA R34, P2, R46, R40, 0x2 ;  /* 0x000000282e227211 */ /* 0x000fe200078410ff */
[----:B------:R2:W-:Y:S01]  /*7e60*/  @P5 STG.E desc[UR58][R36.64], R29 ;  /* 0x0000001d24005986 */ /* 0x0005e2000c10193a */
[----:B------:R-:W-:-:S02]  /*7e70*/  ISETP.LT.AND P3, PT, R42, UR33, !P0 ;  /* 0x000000212a007c0c */ /* 0x000fc4000c761270 */
[----:B------:R-:W-:Y:S02]  /*7e80*/  LOP3.LUT R42, R0, 0x4c, RZ, 0xfc, !PT ;  /* 0x0000004c002a7812 */ /* 0x000fe400078efcff */
[-C--:B------:R-:W-:Y:S01]  /*7e90*/  LEA.HI.X.SX32 R35, R46, R41.reuse, 0x2, P2 ;  /* 0x000000292e237211 */ /* 0x080fe200010f16ff */
[C---:B------:R-:W-:Y:S01]  /*7ea0*/  IMAD R46, R3.reuse, 0x2, R44 ;  /* 0x00000002032e7824 */ /* 0x040fe200078e022c */
[----:B------:R-:W-:Y:S02]  /*7eb0*/  LEA R38, P6, R44, R40, 0x2 ;  /* 0x000000282c267211 */ /* 0x000fe400078c10ff */
[----:B------:R-:W-:Y:S01]  /*7ec0*/  ISETP.LT.AND P2, PT, R42, UR33, !P0 ;  /* 0x000000212a007c0c */ /* 0x000fe2000c741270 */
[----:B------:R-:W-:Y:S01]  /*7ed0*/  IMAD R42, R3, 0x2, R46 ;  /* 0x00000002032a7824 */ /* 0x000fe200078e022e */
[----:B------:R-:W-:Y:S01]  /*7ee0*/  ISETP.LT.AND P5, PT, R39, UR33, !P0 ;  /* 0x0000002127007c0c */ /* 0x000fe2000c7a1270 */
[----:B------:R3:W-:Y:S01]  /*7ef0*/  @P1 STG.E desc[UR58][R34.64], R30 ;  /* 0x0000001e22001986 */ /* 0x0007e2000c10193a */
        /* <DEDUP_REMOVED lines=10> */
[----:B------:R2:W-:Y:S01]  /*7fa0*/  @P3 STG.E desc[UR58][R28.64], R4 ;  /* 0x000000041c003986 */ /* 0x0005e2000c10193a */
[----:B---3--:R-:W-:Y:S01]  /*7fb0*/  LOP3.LUT R35, R0, 0x52, RZ, 0xfc, !PT ;  /* 0x0000005200237812 */ /* 0x008fe200078efcff */
[----:B-1----:R-:W-:Y:S01]  /*7fc0*/  IMAD R38, R3, 0x2, R42 ;  /* 0x0000000203267824 */ /* 0x002fe200078e022a */
        /* <DEDUP_REMOVED lines=28> */
[-C--:B------:R-:W-:Y:S02]  /*8190*/  LEA R30, P6, R34, R40.reuse, 0x2 ;  /* 0x00000028221e7211 */ /* 0x080fe400078c10ff */
[-C--:B------:R-:W-:Y:S01]  /*81a0*/  LEA.HI.X.SX32 R7, R36, R41.reuse, 0x2, P1 ;  /* 0x0000002924077211 */ /* 0x080fe200008f16ff */
[----:B------:R-:W-:Y:S01]  /*81b0*/  IMAD R36, R3, 0x2, R34 ;  /* 0x0000000203247824 */ /* 0x000fe200078e0222 */
[----:B------:R-:W-:Y:S02]  /*81c0*/  ISETP.LT.AND P5, PT, R31, UR33, !P0 ;  /* 0x000000211f007c0c */ /* 0x000fe4000c7a1270 */
[----:B------:R-:W-:Y:S01]  /*81d0*/  LEA.HI.X.SX32 R31, R34, R41, 0x2, P6 ;  /* 0x00000029221f7211 */ /* 0x000fe200030f16ff */
[----:B------:R-:W-:Y:S01]  /*81e0*/  @P3 STG.E desc[UR58][R6.64], R10 ;  /* 0x0000000a06003986 */ /* 0x000fe2000c10193a */
[----:B------:R-:W-:Y:S01]  /*81f0*/  ISETP.LT.AND P1, PT, R32, UR33, !P0 ;  /* 0x0000002120007c0c */ /* 0x000fe2000c721270 */
[----:B------:R-:W-:Y:S01]  /*8200*/  IMAD R32, R3, 0x2, R36 ;  /* 0x0000000203207824 */ /* 0x000fe200078e0224 */
[----:B-1----:R-:W-:Y:S01]  /*8210*/  LEA R4, P3, R36, R40, 0x2 ;  /* 0x0000002824047211 */ /* 0x002fe200078610ff */
[----:B------:R1:W-:Y:S01]  /*8220*/  @P4 STG.E desc[UR58][R30.64], R11 ;  /* 0x0000000b1e004986 */ /* 0x0003e2000c10193a */
[----:B--2---:R-:W-:-:S02]  /*8230*/  LOP3.LUT R9, R0, 0x5e, RZ, 0xfc, !PT ;  /* 0x0000005e00097812 */ /* 0x004fc400078efcff */
[-C--:B------:R-:W-:Y:S02]  /*8240*/  LEA R8, P4, R32, R40.reuse, 0x2 ;  /* 0x0000002820087211 */ /* 0x080fe400078810ff */
[-C--:B------:R-:W-:Y:S02]  /*8250*/  LEA.HI.X.SX32 R5, R36, R41.reuse, 0x2, P3 ;  /* 0x0000002924057211 */ /* 0x080fe400018f16ff */
[----:B------:R-:W-:Y:S02]  /*8260*/  ISETP.LT.AND P3, PT, R9, UR33, !P0 ;  /* 0x0000002109007c0c */ /* 0x000fe4000c761270 */
[----:B------:R-:W-:Y:S01]  /*8270*/  LEA.HI.X.SX32 R9, R32, R41, 0x2, P4 ;  /* 0x0000002920097211 */ /* 0x000fe200020f16ff */
[C---:B------:R-:W-:Y:S01]  /*8280*/  IMAD R32, R3.reuse, 0x2, R32 ;  /* 0x0000000203207824 */ /* 0x040fe200078e0220 */
[C---:B------:R-:W-:Y:S01]  /*8290*/  LOP3.LUT R28, R0.reuse, 0x60, RZ, 0xfc, !PT ;  /* 0x00000060001c7812 */ /* 0x040fe200078efcff */
[----:B------:R-:W-:Y:S01]  /*82a0*/  @P2 STG.E desc[UR58][R4.64], R12 ;  /* 0x0000000c04002986 */ /* 0x000fe2000c10193a */
[----:B-1----:R-:W-:Y:S01]  /*82b0*/  LOP3.LUT R11, R0, 0x62, RZ, 0xfc, !PT ;  /* 0x00000062000b7812 */ /* 0x002fe200078efcff */
[----:B------:R-:W-:Y:S01]  /*82c0*/  IMAD R30, R3, 0x2, R32 ;  /* 0x00000002031e7824 */ /* 0x000fe200078e0220 */
        /* <DEDUP_REMOVED lines=22> */
[----:B--2---:R-:W-:Y:S01]  /*8430*/  IMAD R14, R3, 0x2, R28 ;  /* 0x00000002030e7824 */ /* 0x004fe200078e021c */
[----:B------:R-:W-:Y:S01]  /*8440*/  LEA R6, P4, R28, R40, 0x2 ;  /* 0x000000281c067211 */ /* 0x000fe200078810ff */
[----:B------:R2:W-:Y:S01]  /*8450*/  @P5 STG.E desc[UR58][R8.64], R17 ;  /* 0x0000001108005986 */ /* 0x0005e2000c10193a */
[----:B-1----:R-:W-:-:S02]  /*8460*/  LOP3.LUT R11, R0, 0x6a, RZ, 0xfc, !PT ;  /* 0x0000006a000b7812 */ /* 0x002fc400078efcff */
[----:B------:R-:W-:Y:S02]  /*8470*/  LEA R10, P6, R14, R40, 0x2 ;  /* 0x000000280e0a7211 */ /* 0x000fe400078c10ff */
[-C--:B------:R-:W-:Y:S01]  /*8480*/  LEA.HI.X.SX32 R7, R28, R41.reuse, 0x2, P4 ;  /* 0x000000291c077211 */ /* 0x080fe200020f16ff */
[----:B------:R-:W-:Y:S01]  /*8490*/  IMAD R28, R3, 0x2, R14 ;  /* 0x00000002031c7824 */ /* 0x000fe200078e020e */
[----:B------:R-:W-:Y:S02]  /*84a0*/  ISETP.LT.AND P5, PT, R11, UR33, !P0 ;  /* 0x000000210b007c0c */ /* 0x000fe4000c7a1270 */
[----:B------:R-:W-:Y:S01]  /*84b0*/  LEA.HI.X.SX32 R11, R14, R41, 0x2, P6 ;  /* 0x000000290e0b7211 */ /* 0x000fe200030f16ff */
[----:B------:R-:W-:Y:S01]  /*84c0*/  IMAD R14, R3, 0x2, R28 ;  /* 0x00000002030e7824 */ /* 0x000fe200078e021c */
[----:B------:R-:W-:Y:S01]  /*84d0*/  ISETP.LT.AND P1, PT, R12, UR33, !P0 ;  /* 0x000000210c007c0c */ /* 0x000fe2000c721270 */
[----:B------:R-:W-:Y:S01]  /*84e0*/  @P2 STG.E desc[UR58][R6.64], R18 ;  /* 0x0000001206002986 */ /* 0x000fe2000c10193a */
[----:B--2---:R-:W-:-:S02]  /*84f0*/  LOP3.LUT R9, R0, 0x6e, RZ, 0xfc, !PT ;  /* 0x0000006e00097812 */ /* 0x004fc400078efcff */
[-C--:B------:R-:W-:Y:S01]  /*8500*/  LEA R8, P6, R14, R40.reuse, 0x2 ;  /* 0x000000280e087211 */ /* 0x080fe200078c10ff */
[----:B------:R1:W-:Y:S01]  /*8510*/  @P3 STG.E desc[UR58][R10.64], R19 ;  /* 0x000000130a003986 */ /* 0x0003e2000c10193a */
[----:B------:R-:W-:Y:S02]  /*8520*/  LEA R4, P2, R28, R40, 0x2 ;  /* 0x000000281c047211 */ /* 0x000fe400078410ff */
[----:B------:R-:W-:Y:S02]  /*8530*/  ISETP.LT.AND P3, PT, R9, UR33, !P0 ;  /* 0x0000002109007c0c */ /* 0x000fe4000c761270 */
[-C--:B------:R-:W-:Y:S01]  /*8540*/  LEA.HI.X.SX32 R9, R14, R41.reuse, 0x2, P6 ;  /* 0x000000290e097211 */ /* 0x080fe200030f16ff */
[C---:B------:R-:W-:Y:S01]  /*8550*/  IMAD R14, R3.reuse, 0x2, R14 ;  /* 0x00000002030e7824 */ /* 0x040fe200078e020e */
[----:B------:R-:W-:Y:S02]  /*8560*/  LOP3.LUT R12, R0, 0x6c, RZ, 0xfc, !PT ;  /* 0x0000006c000c7812 */ /* 0x000fe400078efcff */
[----:B------:R-:W-:Y:S01]  /*8570*/  LEA.HI.X.SX32 R5, R28, R41, 0x2, P2 ;  /* 0x000000291c057211 */ /* 0x000fe200010f16ff */
[----:B------:R-:W-:Y:S01]  /*8580*/  IMAD R16, R3, 0x2, R14 ;  /* 0x0000000203107824 */ /* 0x000fe200078e020e */
[----:B------:R-:W-:Y:S01]  /*8590*/  ISETP.LT.AND P4, PT, R12, UR33, !P0 ;  /* 0x000000210c007c0c */ /* 0x000fe2000c781270 */
[----:B------:R-:W2:Y:S01]  /*85a0*/  LDS.128 R28, [R2] ;  /* 0x00000000021c7984 */ /* 0x000ea20000000c00 */
[----:B------:R-:W-:-:S02]  /*85b0*/  LOP3.LUT R12, R0, 0x70, RZ, 0xfc, !PT ;  /* 0x00000070000c7812 */ /* 0x000fc400078efcff */
[----:B-1----:R-:W-:Y:S01]  /*85c0*/  LOP3.LUT R11, R0, 0x74, RZ, 0xfc, !PT ;  /* 0x00000074000b7812 */ /* 0x002fe200078efcff */
[----:B------:R-:W-:Y:S01]  /*85d0*/  @P1 STG.E desc[UR58][R4.64], R20 ;  /* 0x0000001404001986 */ /* 0x000fe2000c10193a */
[-C--:B------:R-:W-:Y:S02]  /*85e0*/  LEA R6, P1, R14, R40.reuse, 0x2 ;  /* 0x000000280e067211 */ /* 0x080fe400078210ff */
[----:B------:R-:W-:Y:S01]  /*85f0*/  ISETP.LT.AND P2, PT, R12, UR33, !P0 ;  /* 0x000000210c007c0c */ /* 0x000fe2000c741270 */
[----:B------:R1:W-:Y:S01]  /*8600*/  @P5 STG.E desc[UR58][R8.64], R21 ;  /* 0x0000001508005986 */ /* 0x0003e2000c10193a */
[----:B------:R-:W-:Y:S02]  /*8610*/  LEA R10, P6, R16, R40, 0x2 ;  /* 0x00000028100a7211 */ /* 0x000fe400078c10ff */
[----:B------:R-:W-:Y:S02]  /*8620*/  LOP3.LUT R12, R0, 0x72, RZ, 0xfc, !PT ;  /* 0x00000072000c7812 */ /* 0x000fe400078efcff */
[----:B------:R-:W-:-:S02]  /*8630*/  LEA.HI.X.SX32 R7, R14, R41, 0x2, P1 ;  /* 0x000000290e077211 */ /* 0x000fc400008f16ff */
[----:B------:R-:W-:Y:S02]  /*8640*/  ISETP.LT.AND P5, PT, R11, UR33, !P0 ;  /* 0x000000210b007c0c */ /* 0x000fe4000c7a1270 */
[----:B------:R-:W-:Y:S01]  /*8650*/  LEA.HI.X.SX32 R11, R16, R41, 0x2, P6 ;  /* 0x00000029100b7211 */ /* 0x000fe200030f16ff */
[C---:B------:R-:W-:Y:S01]  /*8660*/  IMAD R16, R3.reuse, 0x2, R16 ;  /* 0x0000000203107824 */ /* 0x040fe200078e0210 */
[----:B------:R-:W-:Y:S01]  /*8670*/  ISETP.LT.AND P1, PT, R12, UR33, !P0 ;  /* 0x000000210c007c0c */ /* 0x000fe2000c721270 */
[----:B------:R3:W-:Y:S01]  /*8680*/  @P4 STG.E desc[UR58][R6.64], R22 ;  /* 0x0000001606004986 */ /* 0x0007e2000c10193a */
[C---:B------:R-:W-:Y:S02]  /*8690*/  LOP3.LUT R12, R0.reuse, 0x76, RZ, 0xfc, !PT ;  /* 0x00000076000c7812 */ /* 0x040fe400078efcff */
[----:B-1----:R-:W-:Y:S01]  /*86a0*/  LOP3.LUT R9, R0, 0x78, RZ, 0xfc, !PT ;  /* 0x0000007800097812 */ /* 0x002fe200078efcff */
[----:B------:R1:W-:Y:S01]  /*86b0*/  @P3 STG.E desc[UR58][R10.64], R23 ;  /* 0x000000170a003986 */ /* 0x0003e2000c10193a */
[----:B------:R-:W-:Y:S01]  /*86c0*/  ISETP.LT.AND P4, PT, R12, UR33, !P0 ;  /* 0x000000210c007c0c */ /* 0x000fe2000c781270 */
[----:B------:R-:W-:Y:S01]  /*86d0*/  IMAD R12, R3, 0x2, R16 ;  /* 0x00000002030c7824 */ /* 0x000fe200078e0210 */
[----:B------:R-:W-:-:S02]  /*86e0*/  LEA R4, P3, R16, R40, 0x2 ;  /* 0x0000002810047211 */ /* 0x000fc400078610ff */
[----:B------:R-:W-:Y:S02]  /*86f0*/  LOP3.LUT R14, R0, 0x7c, RZ, 0xfc, !PT ;  /* 0x0000007c000e7812 */ /* 0x000fe400078efcff */
[-C--:B------:R-:W-:Y:S01]  /*8700*/  LEA.HI.X.SX32 R5, R16, R41.reuse, 0x2, P3 ;  /* 0x0000002910057211 */ /* 0x080fe200018f16ff */
[----:B------:R-:W-:Y:S01]  /*8710*/  IMAD R16, R3, 0x2, R12 ;  /* 0x0000000203107824 */ /* 0x000fe200078e020c */
[----:B------:R-:W-:Y:S02]  /*8720*/  LEA R8, P6, R12, R40, 0x2 ;  /* 0x000000280c087211 */ /* 0x000fe400078c10ff */
[----:B------:R-:W-:Y:S01]  /*8730*/  ISETP.LT.AND P3, PT, R9, UR33, !P0 ;  /* 0x0000002109007c0c */ /* 0x000fe2000c761270 */
[C---:B------:R-:W-:Y:S01]  /*8740*/  IMAD R18, R3.reuse, 0x2, R16 ;  /* 0x0000000203127824 */ /* 0x040fe200078e0210 */
[----:B---3--:R-:W-:Y:S01]  /*8750*/  LOP3.LUT R6, R0, 0x7a, RZ, 0xfc, !PT ;  /* 0x0000007a00067812 */ /* 0x008fe200078efcff */
[----:B------:R-:W-:Y:S01]  /*8760*/  @P2 STG.E desc[UR58][R4.64], R24 ;  /* 0x0000001804002986 */ /* 0x000fe2000c10193a */
[----:B------:R-:W-:Y:S01]  /*8770*/  LEA.HI.X.SX32 R9, R12, R41, 0x2, P6 ;  /* 0x000000290c097211 */ /* 0x000fe200030f16ff */
[----:B------:R-:W-:Y:S01]  /*8780*/  IMAD R20, R3, 0x2, R18 ;  /* 0x0000000203147824 */ /* 0x000fe200078e0212 */
[----:B------:R-:W-:-:S02]  /*8790*/  ISETP.LT.AND P2, PT, R6, UR33, !P0 ;  /* 0x0000002106007c0c */ /* 0x000fc4000c741270 */
[-C--:B------:R-:W-:Y:S01]  /*87a0*/  LEA R6, P6, R16, R40.reuse, 0x2 ;  /* 0x0000002810067211 */ /* 0x080fe200078c10ff */
[----:B------:R3:W-:Y:S01]  /*87b0*/  @P1 STG.E desc[UR58][R8.64], R25 ;  /* 0x0000001908001986 */ /* 0x0007e2000c10193a */
[C---:B------:R-:W-:Y:S01]  /*87c0*/  IMAD R22, R3.reuse, 0x2, R20 ;  /* 0x0000000203167824 */ /* 0x040fe200078e0214 */
[-C--:B-1----:R-:W-:Y:S02]  /*87d0*/  LEA R10, P1, R18, R40.reuse, 0x2 ;  /* 0x00000028120a7211 */ /* 0x082fe400078210ff */
[-C--:B------:R-:W-:Y:S01]  /*87e0*/  LEA.HI.X.SX32 R7, R16, R41.reuse, 0x2, P6 ;  /* 0x0000002910077211 */ /* 0x080fe200030f16ff */
[C---:B------:R-:W-:Y:S01]  /*87f0*/  IMAD R16, R3.reuse, 0x2, R22 ;  /* 0x0000000203107824 */ /* 0x040fe200078e0216 */
[-C--:B------:R-:W-:Y:S02]  /*8800*/  LEA.HI.X.SX32 R11, R18, R41.reuse, 0x2, P1 ;  /* 0x00000029120b7211 */ /* 0x080fe400008f16ff */
[-C--:B------:R-:W-:Y:S01]  /*8810*/  LEA R2, P1, R22, R40.reuse, 0x2 ;  /* 0x0000002816027211 */ /* 0x080fe200078210ff */
[----:B------:R1:W-:Y:S01]  /*8820*/  @P5 STG.E desc[UR58][R6.64], R26 ;  /* 0x0000001a06005986 */ /* 0x0003e2000c10193a */
[----:B------:R-:W-:Y:S01]  /*8830*/  LOP3.LUT R0, R0, 0x7e, RZ, 0xfc, !PT ;  /* 0x0000007e00007812 */ /* 0x000fe200078efcff */
[----:B---3--:R-:W-:Y:S01]  /*8840*/  IMAD R8, R3, 0x2, R16 ;  /* 0x0000000203087824 */ /* 0x008fe200078e0210 */
[----:B------:R-:W-:Y:S01]  /*8850*/  LEA R12, P6, R20, R40, 0x2 ;  /* 0x00000028140c7211 */ /* 0x000fe200078c10ff */
[----:B------:R1:W-:Y:S01]  /*8860*/  @P4 STG.E desc[UR58][R10.64], R27 ;  /* 0x0000001b0a004986 */ /* 0x0003e2000c10193a */
[----:B------:R-:W-:-:S02]  /*8870*/  LEA.HI.X.SX32 R3, R22, R41, 0x2, P1 ;  /* 0x0000002916037211 */ /* 0x000fc400008f16ff */
[----:B------:R-:W-:Y:S02]  /*8880*/  ISETP.LT.AND P1, PT, R14, UR33, !P0 ;  /* 0x000000210e007c0c */ /* 0x000fe4000c721270 */
[----:B------:R-:W-:Y:S02]  /*8890*/  ISETP.LT.AND P0, PT, R0, UR33, !P0 ;  /* 0x0000002100007c0c */ /* 0x000fe4000c701270 */
[----:B------:R-:W-:Y:S02]  /*88a0*/  LEA.HI.X.SX32 R13, R20, R41, 0x2, P6 ;  /* 0x00000029140d7211 */ /* 0x000fe400030f16ff */
[----:B------:R-:W-:-:S03]  /*88b0*/  LEA R4, P6, R16, R40, 0x2 ;  /* 0x0000002810047211 */ /* 0x000fc600078c10ff */
[----:B--2---:R1:W-:Y:S01]  /*88c0*/  @P3 STG.E desc[UR58][R12.64], R28 ;  /* 0x0000001c0c003986 */ /* 0x0043e2000c10193a */
[-C--:B------:R-:W-:Y:S02]  /*88d0*/  LEA.HI.X.SX32 R5, R16, R41.reuse, 0x2, P6 ;  /* 0x0000002910057211 */ /* 0x080fe400030f16ff */
[C---:B------:R-:W-:Y:S01]  /*88e0*/  LEA R40, P6, R8.reuse, R40, 0x2 ;  /* 0x0000002808287211 */ /* 0x040fe200078c10ff */
[----:B------:R1:W-:Y:S03]  /*88f0*/  @P2 STG.E desc[UR58][R2.64], R29 ;  /* 0x0000001d02002986 */ /* 0x0003e6000c10193a */
[----:B------:R-:W-:Y:S01]  /*8900*/  LEA.HI.X.SX32 R41, R8, R41, 0x2, P6 ;  /* 0x0000002908297211 */ /* 0x000fe200030f16ff */
[----:B------:R1:W-:Y:S01]  /*8910*/  @P1 STG.E desc[UR58][R4.64], R30 ;  /* 0x0000001e04001986 */ /* 0x0003e2000c10193a */
[----:B------:R-:W-:Y:S07]  /*8920*/  @!P0 EXIT ;  /* 0x000000000000894d */ /* 0x000fee0003800000 */
[----:B------:R-:W-:Y:S01]  /*8930*/  STG.E desc[UR58][R40.64], R31 ;  /* 0x0000001f28007986 */ /* 0x000fe2000c10193a */
[----:B------:R-:W-:Y:S05]  /*8940*/  EXIT ;  /* 0x000000000000794d */ /* 0x000fea0003800000 */
.L_x_2:
[----:B------:R-:W-:-:S00]  /*8950*/  BRA `(.L_x_2) ;  /* 0xfffffffc00fc7947 */ /* 0x000fc0000383ffff */
[----:B------:R-:W-:-:S00]  /*8960*/  NOP ;  /* 0x0000000000007918 */ /* 0x000fc00000000000 */
        /* <DEDUP_REMOVED lines=9> */
.L_x_3:


//--------------------- .nv.shared.matmul_kernel  --------------------------
	.section	.nv.shared.matmul_kernel,"aw",@nobits
	.sectionflags	@""
	.align	16
	.zero		1024


//--------------------- .nv.shared.reserved.0     --------------------------
	.section	.nv.shared.reserved.0,"aw",@nobits
	.weak		__nv_reservedSMEM_offset_0_alias
	.size		__nv_reservedSMEM_offset_0_alias, 0, 0
	.other		__nv_reservedSMEM_offset_0_alias,@"STO_CUDA_RESERVED_SHARED STV_DEFAULT"
__nv_reservedSMEM_offset_0_alias:
	.zero		0


//--------------------- .nv.constant0.matmul_kernel --------------------------
	.section	.nv.constant0.matmul_kernel,"a",@progbits
	.sectionflags	@""
	.align	4
.nv.constant0.matmul_kernel:
	.zero		608


//--------------------- SYMBOLS --------------------------

	.type		.nv.reservedSmem.offset0,@object
	.size		.nv.reservedSmem.offset0,0x4
